// auto-generated by cutlass_sweep.gemm — config: {"arch": "sm_100", "cluster_m": 2, "cluster_n": 1, "dtype": "fp16", "dtype_b": "fp16", "layout": "nt", "stages": 0, "tile_k": 128, "tile_m": 256, "tile_n": 64}
#include "cutlass/cutlass.h"
#include "cutlass/gemm/collective/collective_builder.hpp"
#include "cutlass/gemm/device/gemm_universal_adapter.h"
#include "cutlass/gemm/kernel/gemm_universal.hpp"
#include "cutlass/epilogue/collective/collective_builder.hpp"

using ElemA = cutlass::half_t;
using ElemB = cutlass::half_t;
using ElemCD = cutlass::half_t;
using Acc  = float;
using TileShape    = cute::Shape<cute::_256, cute::_64, cute::_128>;
using ClusterShape = cute::Shape<cute::_2, cute::_1, cute::_1>;

using CollectiveEpilogue = typename cutlass::epilogue::collective::CollectiveBuilder<
    cutlass::arch::Sm100, cutlass::arch::OpClassTensorOp,
    TileShape, ClusterShape,
    cutlass::epilogue::collective::EpilogueTileAuto,
    Acc, Acc,
    ElemCD, cutlass::layout::RowMajor, 128 / cutlass::sizeof_bits<ElemCD>::value,
    ElemCD, cutlass::layout::RowMajor, 128 / cutlass::sizeof_bits<ElemCD>::value,
    cutlass::epilogue::collective::EpilogueScheduleAuto
  >::CollectiveOp;

using CollectiveMainloop = typename cutlass::gemm::collective::CollectiveBuilder<
    cutlass::arch::Sm100, cutlass::arch::OpClassTensorOp,
    ElemA, cutlass::layout::RowMajor, 128 / cutlass::sizeof_bits<ElemA>::value,
    ElemB, cutlass::layout::ColumnMajor, 128 / cutlass::sizeof_bits<ElemB>::value,
    Acc,
    TileShape, ClusterShape,
    cutlass::gemm::collective::StageCountAutoCarveout<static_cast<int>(sizeof(typename CollectiveEpilogue::SharedStorage))>,
    cutlass::gemm::collective::KernelScheduleAuto
  >::CollectiveOp;

using GemmKernel = cutlass::gemm::kernel::GemmUniversal<
    cute::Shape<int,int,int,int>,
    CollectiveMainloop,
    CollectiveEpilogue
>;
using Gemm = cutlass::gemm::device::GemmUniversalAdapter<GemmKernel>;

// Force the device kernel symbol into the cubin without needing a host main.
auto* _anchor = &cutlass::device_kernel<GemmKernel>;


// ===== COMPILED SASS (sm_100a) =====

	.target	sm_100a

	.elftype	@"ET_EXEC"


//--------------------- .note.nv.tkinfo           --------------------------
	.section	.note.nv.tkinfo,"",@"SHT_NOTE"
	.sectionflags	@"SHF_NOTE_NV_TKINFO"
	.tkinfo
        /*0018*/ 	.word	0x00000002
        /*0030*/ 	.string	""
        /*0030*/ 	.string	"ptxas"
        /*0030*/ 	.string	"Cuda compilation tools, release 13.0, V13.0.88"
        /*0030*/ 	.string	"Build cuda_13.0.r13.0/compiler.36424714_0"
        /*0030*/ 	.string	"-arch sm_100a -m 64 "



//--------------------- .note.nv.cuinfo           --------------------------
	.section	.note.nv.cuinfo,"",@"SHT_NOTE"
	.sectionflags	@"SHF_NOTE_NV_CUINFO"
        /*0018*/ 	.short	0x0002
        /*001a*/ 	.short	0x0064
        /*001c*/ 	.short	0x0082
	.zero		2


//--------------------- .nv.info                  --------------------------
	.section	.nv.info,"",@"SHT_CUDA_INFO"
	.align	4


	//----- nvinfo : EIATTR_REGCOUNT
	.align		4
        /*0000*/ 	.byte	0x04, 0x2f
        /*0002*/ 	.short	(.L_19 - .L_18)
	.align		4
.L_18:
        /*0004*/ 	.word	index@(_ZN7cutlass13device_kernelINS_4gemm6kernel13GemmUniversalIN4cute5tupleIJiiiiEEENS1_10collective13CollectiveMmaINS1_35MainloopSm100TmaUmmaWarpSpecializedILi5ELi2ELi4ENS5_IJNS4_1CILi2EEENSA_ILi1EEESC_EEEEENS5_IJNSA_ILi256EEENSA_ILi64EEENSA_ILi128EEEEEENS_6half_tENS5_IJlSC_lEEESJ_SK_NS4_8TiledMMAINS4_8MMA_AtomIJNS4_26SM100_MMA_F16BF16_2x1SM_SSISJ_SJ_fLi256ELi64ELNS4_4UMMA5MajorE0ELSP_0ELNSO_7ScaleInE0ELSQ_0EEEEEENS4_6LayoutINS5_IJSC_SC_SC_EEENS5_IJNSA_ILi0EEESV_SV_EEEEENS5_IJNS4_10UnderscoreESY_SY_EEEEENS4_18SM100_TMA_2SM_LOADENS4_14ComposedLayoutINS4_7SwizzleILi3ELi4ELi3EEENS4_18smem_ptr_flag_bitsILi16EEENST_INS5_IJNSA_ILi8EEESG_EEENS5_IJSG_SC_EEEEEEEvNS4_8identityES11_S1B_vS1C_EENS_8epilogue10collective18CollectiveEpilogueINS1E_23Sm100TmaWarpSpecializedILi3ELi2ELi32ELb1ELb0EEEJNS5_IJSH_SG_SH_EEENS5_IJNST_ISH_SC_EENST_INSA_ILi32EEESC_EEEEESJ_SK_SJ_SK_NS1E_6fusion15FusionCallbacksIS1I_NS1O_17LinearCombinationISJ_fSJ_fLNS_15FloatRoundStyleE2EEES1J_S1N_JEEENS4_5SM1004TMEM4LOAD26SM100_TMEM_LOAD_32dp32b32xENS4_13SM90_TMA_LOADENS12_INS13_ILi2ELi4ELi3EEES16_NST_INS5_IJS17_S1L_EEENS5_IJS1L_SC_EEEEEEENS4_39AutoVectorizingCopyWithAssumedAlignmentILi128EEENS4_14SM90_TMA_STOREES23_S25_S25_EEEvvEEEEvNT_6ParamsE)
        /*0008*/ 	.word	0x00000072


	//----- nvinfo : EIATTR_FRAME_SIZE
	.align		4
.L_19:
        /*000c*/ 	.byte	0x04, 0x11
        /*000e*/ 	.short	(.L_21 - .L_20)
	.align		4
.L_20:
        /*0010*/ 	.word	index@($__internal_2_$__cuda_sm10x_tcgen05_guardrail_trap_unallocated_columns_being_dealloced)
        /*0014*/ 	.word	0x00000000


	//----- nvinfo : EIATTR_FRAME_SIZE
	.align		4
.L_21:
        /*0018*/ 	.byte	0x04, 0x11
        /*001a*/ 	.short	(.L_23 - .L_22)
	.align		4
.L_22:
        /*001c*/ 	.word	index@($__internal_1_$__cuda_sm10x_tcgen05_guardrail_trap_phase_invalid_during_alloc)
        /*0020*/ 	.word	0x00000000


	//----- nvinfo : EIATTR_FRAME_SIZE
	.align		4
.L_23:
        /*0024*/ 	.byte	0x04, 0x11
        /*0026*/ 	.short	(.L_25 - .L_24)
	.align		4
.L_24:
        /*0028*/ 	.word	index@($__internal_0_$__cuda_sm10x_tcgen05_guardrail_trap_col_being_dealloced_not_returned_by_alloc)
        /*002c*/ 	.word	0x00000000


	//----- nvinfo : EIATTR_FRAME_SIZE
	.align		4
.L_25:
        /*0030*/ 	.byte	0x04, 0x11
        /*0032*/ 	.short	(.L_27 - .L_26)
	.align		4
.L_26:
        /*0034*/ 	.word	index@(_ZN7cutlass13device_kernelINS_4gemm6kernel13GemmUniversalIN4cute5tupleIJiiiiEEENS1_10collective13CollectiveMmaINS1_35MainloopSm100TmaUmmaWarpSpecializedILi5ELi2ELi4ENS5_IJNS4_1CILi2EEENSA_ILi1EEESC_EEEEENS5_IJNSA_ILi256EEENSA_ILi64EEENSA_ILi128EEEEEENS_6half_tENS5_IJlSC_lEEESJ_SK_NS4_8TiledMMAINS4_8MMA_AtomIJNS4_26SM100_MMA_F16BF16_2x1SM_SSISJ_SJ_fLi256ELi64ELNS4_4UMMA5MajorE0ELSP_0ELNSO_7ScaleInE0ELSQ_0EEEEEENS4_6LayoutINS5_IJSC_SC_SC_EEENS5_IJNSA_ILi0EEESV_SV_EEEEENS5_IJNS4_10UnderscoreESY_SY_EEEEENS4_18SM100_TMA_2SM_LOADENS4_14ComposedLayoutINS4_7SwizzleILi3ELi4ELi3EEENS4_18smem_ptr_flag_bitsILi16EEENST_INS5_IJNSA_ILi8EEESG_EEENS5_IJSG_SC_EEEEEEEvNS4_8identityES11_S1B_vS1C_EENS_8epilogue10collective18CollectiveEpilogueINS1E_23Sm100TmaWarpSpecializedILi3ELi2ELi32ELb1ELb0EEEJNS5_IJSH_SG_SH_EEENS5_IJNST_ISH_SC_EENST_INSA_ILi32EEESC_EEEEESJ_SK_SJ_SK_NS1E_6fusion15FusionCallbacksIS1I_NS1O_17LinearCombinationISJ_fSJ_fLNS_15FloatRoundStyleE2EEES1J_S1N_JEEENS4_5SM1004TMEM4LOAD26SM100_TMEM_LOAD_32dp32b32xENS4_13SM90_TMA_LOADENS12_INS13_ILi2ELi4ELi3EEES16_NST_INS5_IJS17_S1L_EEENS5_IJS1L_SC_EEEEEEENS4_39AutoVectorizingCopyWithAssumedAlignmentILi128EEENS4_14SM90_TMA_STOREES23_S25_S25_EEEvvEEEEvNT_6ParamsE)
        /*0038*/ 	.word	0x00000000


	//----- nvinfo : EIATTR_MIN_STACK_SIZE
	.align		4
.L_27:
        /*003c*/ 	.byte	0x04, 0x12
        /*003e*/ 	.short	(.L_29 - .L_28)
	.align		4
.L_28:
        /*0040*/ 	.word	index@(_ZN7cutlass13device_kernelINS_4gemm6kernel13GemmUniversalIN4cute5tupleIJiiiiEEENS1_10collective13CollectiveMmaINS1_35MainloopSm100TmaUmmaWarpSpecializedILi5ELi2ELi4ENS5_IJNS4_1CILi2EEENSA_ILi1EEESC_EEEEENS5_IJNSA_ILi256EEENSA_ILi64EEENSA_ILi128EEEEEENS_6half_tENS5_IJlSC_lEEESJ_SK_NS4_8TiledMMAINS4_8MMA_AtomIJNS4_26SM100_MMA_F16BF16_2x1SM_SSISJ_SJ_fLi256ELi64ELNS4_4UMMA5MajorE0ELSP_0ELNSO_7ScaleInE0ELSQ_0EEEEEENS4_6LayoutINS5_IJSC_SC_SC_EEENS5_IJNSA_ILi0EEESV_SV_EEEEENS5_IJNS4_10UnderscoreESY_SY_EEEEENS4_18SM100_TMA_2SM_LOADENS4_14ComposedLayoutINS4_7SwizzleILi3ELi4ELi3EEENS4_18smem_ptr_flag_bitsILi16EEENST_INS5_IJNSA_ILi8EEESG_EEENS5_IJSG_SC_EEEEEEEvNS4_8identityES11_S1B_vS1C_EENS_8epilogue10collective18CollectiveEpilogueINS1E_23Sm100TmaWarpSpecializedILi3ELi2ELi32ELb1ELb0EEEJNS5_IJSH_SG_SH_EEENS5_IJNST_ISH_SC_EENST_INSA_ILi32EEESC_EEEEESJ_SK_SJ_SK_NS1E_6fusion15FusionCallbacksIS1I_NS1O_17LinearCombinationISJ_fSJ_fLNS_15FloatRoundStyleE2EEES1J_S1N_JEEENS4_5SM1004TMEM4LOAD26SM100_TMEM_LOAD_32dp32b32xENS4_13SM90_TMA_LOADENS12_INS13_ILi2ELi4ELi3EEES16_NST_INS5_IJS17_S1L_EEENS5_IJS1L_SC_EEEEEEENS4_39AutoVectorizingCopyWithAssumedAlignmentILi128EEENS4_14SM90_TMA_STOREES23_S25_S25_EEEvvEEEEvNT_6ParamsE)
        /*0044*/ 	.word	0x00000000
.L_29:


//--------------------- .nv.compat                --------------------------
	.section	.nv.compat,"",@"SHT_CUDA_COMPAT_INFO"
	.align	4
        /*0000*/ 	.byte	0x02, 0x09, 0x01, 0x00, 0x02, 0x02, 0x02, 0x00, 0x02, 0x05, 0x05, 0x00, 0x03, 0x07, 0x01, 0x01
        /*0010*/ 	.byte	0x02, 0x03, 0x01, 0x00, 0x02, 0x06, 0x01, 0x00, 0x04, 0x0b, 0x08, 0x00, 0x09, 0x00, 0x00, 0x00
        /*0020*/ 	.byte	0x00, 0x00, 0x00, 0x00


//--------------------- .nv.info._ZN7cutlass13device_kernelINS_4gemm6kernel13GemmUniversalIN4cute5tupleIJiiiiEEENS1_10collective13CollectiveMmaINS1_35MainloopSm100TmaUmmaWarpSpecializedILi5ELi2ELi4ENS5_IJNS4_1CILi2EEENSA_ILi1EEESC_EEEEENS5_IJNSA_ILi256EEENSA_ILi64EEENSA_ILi128EEEEEENS_6half_tENS5_IJlSC_lEEESJ_SK_NS4_8TiledMMAINS4_8MMA_AtomIJNS4_26SM100_MMA_F16BF16_2x1SM_SSISJ_SJ_fLi256ELi64ELNS4_4UMMA5MajorE0ELSP_0ELNSO_7ScaleInE0ELSQ_0EEEEEENS4_6LayoutINS5_IJSC_SC_SC_EEENS5_IJNSA_ILi0EEESV_SV_EEEEENS5_IJNS4_10UnderscoreESY_SY_EEEEENS4_18SM100_TMA_2SM_LOADENS4_14ComposedLayoutINS4_7SwizzleILi3ELi4ELi3EEENS4_18smem_ptr_flag_bitsILi16EEENST_INS5_IJNSA_ILi8EEESG_EEENS5_IJSG_SC_EEEEEEEvNS4_8identityES11_S1B_vS1C_EENS_8epilogue10collective18CollectiveEpilogueINS1E_23Sm100TmaWarpSpecializedILi3ELi2ELi32ELb1ELb0EEEJNS5_IJSH_SG_SH_EEENS5_IJNST_ISH_SC_EENST_INSA_ILi32EEESC_EEEEESJ_SK_SJ_SK_NS1E_6fusion15FusionCallbacksIS1I_NS1O_17LinearCombinationISJ_fSJ_fLNS_15FloatRoundStyleE2EEES1J_S1N_JEEENS4_5SM1004TMEM4LOAD26SM100_TMEM_LOAD_32dp32b32xENS4_13SM90_TMA_LOADENS12_INS13_ILi2ELi4ELi3EEES16_NST_INS5_IJS17_S1L_EEENS5_IJS1L_SC_EEEEEEENS4_39AutoVectorizingCopyWithAssumedAlignmentILi128EEENS4_14SM90_TMA_STOREES23_S25_S25_EEEvvEEEEvNT_6ParamsE --------------------------
	.section	.nv.info._ZN7cutlass13device_kernelINS_4gemm6kernel13GemmUniversalIN4cute5tupleIJiiiiEEENS1_10collective13CollectiveMmaINS1_35MainloopSm100TmaUmmaWarpSpecializedILi5ELi2ELi4ENS5_IJNS4_1CILi2EEENSA_ILi1EEESC_EEEEENS5_IJNSA_ILi256EEENSA_ILi64EEENSA_ILi128EEEEEENS_6half_tENS5_IJlSC_lEEESJ_SK_NS4_8TiledMMAINS4_8MMA_AtomIJNS4_26SM100_MMA_F16BF16_2x1SM_SSISJ_SJ_fLi256ELi64ELNS4_4UMMA5MajorE0ELSP_0ELNSO_7ScaleInE0ELSQ_0EEEEEENS4_6LayoutINS5_IJSC_SC_SC_EEENS5_IJNSA_ILi0EEESV_SV_EEEEENS5_IJNS4_10UnderscoreESY_SY_EEEEENS4_18SM100_TMA_2SM_LOADENS4_14ComposedLayoutINS4_7SwizzleILi3ELi4ELi3EEENS4_18smem_ptr_flag_bitsILi16EEENST_INS5_IJNSA_ILi8EEESG_EEENS5_IJSG_SC_EEEEEEEvNS4_8identityES11_S1B_vS1C_EENS_8epilogue10collective18CollectiveEpilogueINS1E_23Sm100TmaWarpSpecializedILi3ELi2ELi32ELb1ELb0EEEJNS5_IJSH_SG_SH_EEENS5_IJNST_ISH_SC_EENST_INSA_ILi32EEESC_EEEEESJ_SK_SJ_SK_NS1E_6fusion15FusionCallbacksIS1I_NS1O_17LinearCombinationISJ_fSJ_fLNS_15FloatRoundStyleE2EEES1J_S1N_JEEENS4_5SM1004TMEM4LOAD26SM100_TMEM_LOAD_32dp32b32xENS4_13SM90_TMA_LOADENS12_INS13_ILi2ELi4ELi3EEES16_NST_INS5_IJS17_S1L_EEENS5_IJS1L_SC_EEEEEEENS4_39AutoVectorizingCopyWithAssumedAlignmentILi128EEENS4_14SM90_TMA_STOREES23_S25_S25_EEEvvEEEEvNT_6ParamsE,"",@"SHT_CUDA_INFO"
	.sectionflags	@""
	.align	4


	//----- nvinfo : EIATTR_CUDA_API_VERSION
	.align		4
        /*0000*/ 	.byte	0x04, 0x37
        /*0002*/ 	.short	(.L_31 - .L_30)
.L_30:
        /*0004*/ 	.word	0x00000082


	//----- nvinfo : EIATTR_KPARAM_INFO
	.align		4
.L_31:
        /*0008*/ 	.byte	0x04, 0x17
        /*000a*/ 	.short	(.L_33 - .L_32)
.L_32:
        /*000c*/ 	.word	0x00000000
        /*0010*/ 	.short	0x0000
        /*0012*/ 	.short	0x0000
        /*0014*/ 	.byte	0x00, 0xf0, 0x01, 0x20


	//----- nvinfo : EIATTR_AT_ENTRY_FRAGMENTS
	.align		4
.L_33:
        /*0018*/ 	.byte	0x04, 0x4f
        /*001a*/ 	.short	(.L_35 - .L_34)


	//   ....[0]....
.L_34:
        /*001c*/ 	.word	0x00000007


	//----- nvinfo : EIATTR_RESERVED_SMEM_USED
	.align		4
.L_35:
        /*0020*/ 	.byte	0x01, 0x41
	.zero		2


	//----- nvinfo : EIATTR_SPARSE_MMA_MASK
	.align		4
        /*0024*/ 	.byte	0x03, 0x50
        /*0026*/ 	.short	0x0000


	//----- nvinfo : EIATTR_TCGEN05_2CTA_USED
	.align		4
        /*0028*/ 	.byte	0x01, 0x52
	.zero		2


	//----- nvinfo : EIATTR_MAXREG_COUNT
	.align		4
        /*002c*/ 	.byte	0x03, 0x1b
        /*002e*/ 	.short	0x00ff


	//----- nvinfo : EIATTR_NUM_BARRIERS
	.align		4
        /*0030*/ 	.byte	0x02, 0x4c
        /*0032*/ 	.byte	0x07
	.zero		1


	//----- nvinfo : EIATTR_EXTERNS
	.align		4
        /*0034*/ 	.byte	0x04, 0x0f
        /*0036*/ 	.short	(.L_37 - .L_36)


	//   ....[0]....
	.align		4
.L_36:
        /*0038*/ 	.word	index@(__assertfail)


	//----- nvinfo : EIATTR_MERCURY_ISA_VERSION
	.align		4
.L_37:
        /*003c*/ 	.byte	0x03, 0x5f
        /*003e*/ 	.short	0x0101


	//----- nvinfo : EIATTR_INT_WARP_WIDE_INSTR_OFFSETS
	.align		4
        /*0040*/ 	.byte	0x04, 0x31
        /*0042*/ 	.short	(.L_39 - .L_38)


	//   ....[0]....
.L_38:
        /*0044*/ 	.word	0x00000d10


	//   ....[1]....
        /*0048*/ 	.word	0x00000db0


	//   ....[2]....
        /*004c*/ 	.word	0x00002270


	//   ....[3]....
        /*0050*/ 	.word	0x00004390


	//   ....[4]....
        /*0054*/ 	.word	0x000043c0


	//   ....[5]....
        /*0058*/ 	.word	0x00004410


	//   ....[6]....
        /*005c*/ 	.word	0x00004d00


	//   ....[7]....
        /*0060*/ 	.word	0x00004d20


	//   ....[8]....
        /*0064*/ 	.word	0x00004ff0


	//   ....[9]....
        /*0068*/ 	.word	0x00005120


	//----- nvinfo : EIATTR_COOP_GROUP_MASK_REGIDS
	.align		4
.L_39:
        /*006c*/ 	.byte	0x04, 0x29
        /*006e*/ 	.short	(.L_41 - .L_40)


	//   ....[0]....
.L_40:
        /*0070*/ 	.word	0xffffffff


	//   ....[1]....
        /*0074*/ 	.word	0xffffffff


	//   ....[2]....
        /*0078*/ 	.word	0xffffffff


	//   ....[3]....
        /*007c*/ 	.word	0xffffffff


	//   ....[4]....
        /*0080*/ 	.word	0xffffffff


	//   ....[5]....
        /*0084*/ 	.word	0xffffffff


	//   ....[6]....
        /*0088*/ 	.word	0xffffffff


	//   ....[7]....
        /*008c*/ 	.word	0xffffffff


	//   ....[8]....
        /*0090*/ 	.word	0xffffffff


	//   ....[9]....
        /*0094*/ 	.word	0xffffffff


	//   ....[10]....
        /*0098*/ 	.word	0xffffffff


	//   ....[11]....
        /*009c*/ 	.word	0xffffffff


	//   ....[12]....
        /*00a0*/ 	.word	0xffffffff


	//   ....[13]....
        /*00a4*/ 	.word	0xffffffff


	//----- nvinfo : EIATTR_COOP_GROUP_INSTR_OFFSETS
	.align		4
.L_41:
        /*00a8*/ 	.byte	0x04, 0x28
        /*00aa*/ 	.short	(.L_43 - .L_42)


	//   ....[0]....
.L_42:
        /*00ac*/ 	.word	0x000000c0


	//   ....[1]....
        /*00b0*/ 	.word	0x00000500


	//   ....[2]....
        /*00b4*/ 	.word	0x000006a0


	//   ....[3]....
        /*00b8*/ 	.word	0x00000810


	//   ....[4]....
        /*00bc*/ 	.word	0x00000900


	//   ....[5]....
        /*00c0*/ 	.word	0x00000a60


	//   ....[6]....
        /*00c4*/ 	.word	0x00000bf0


	//   ....[7]....
        /*00c8*/ 	.word	0x00000e30


	//   ....[8]....
        /*00cc*/ 	.word	0x00002150


	//   ....[9]....
        /*00d0*/ 	.word	0x00002fc0


	//   ....[10]....
        /*00d4*/ 	.word	0x00003490


	//   ....[11]....
        /*00d8*/ 	.word	0x000034c0


	//   ....[12]....
        /*00dc*/ 	.word	0x000042a0


	//   ....[13]....
        /*00e0*/ 	.word	0x000044b0


	//----- nvinfo : EIATTR_VRC_CTA_INIT_COUNT
	.align		4
.L_43:
        /*00e4*/ 	.byte	0x02, 0x4a
        /*00e6*/ 	.byte	0x80
	.zero		1


	//----- nvinfo : EIATTR_SYSCALL_OFFSETS
	.align		4
        /*00e8*/ 	.byte	0x04, 0x46
        /*00ea*/ 	.short	(.L_45 - .L_44)


	//   ....[0]....
.L_44:
        /*00ec*/ 	.word	0x00005cd0


	//   ....[1]....
        /*00f0*/ 	.word	0x00005dc0


	//   ....[2]....
        /*00f4*/ 	.word	0x00006600


	//   ....[3]....
        /*00f8*/ 	.word	0x000072b0


	//----- nvinfo : EIATTR_MBARRIER_INSTR_OFFSETS
	.align		4
.L_45:
        /*00fc*/ 	.byte	0x04, 0x39
        /*00fe*/ 	.short	(.L_47 - .L_46)


	//   ....[0]....
.L_46:
        /*0100*/ 	.word	0x000005f0
        /*0104*/ 	.word	0x000000ff
        /*0108*/ 	.word	0x00000000
        /*010c*/ 	.short	0x0100
        /*010e*/ 	.byte	0x08
	.zero		1


	//   ....[1]....
        /*0110*/ 	.word	0x00000600
        /*0114*/ 	.word	0x000000ff
        /*0118*/ 	.word	0x00000028
        /*011c*/ 	.short	0x0100
        /*011e*/ 	.byte	0x08
	.zero		1


	//   ....[2]....
        /*0120*/ 	.word	0x00000610
        /*0124*/ 	.word	0x000000ff
        /*0128*/ 	.word	0x00000008
        /*012c*/ 	.short	0x0100
        /*012e*/ 	.byte	0x08
	.zero		1


	//   ....[3]....
        /*0130*/ 	.word	0x00000620
        /*0134*/ 	.word	0x000000ff
        /*0138*/ 	.word	0x00000030
        /*013c*/ 	.short	0x0100
        /*013e*/ 	.byte	0x08
	.zero		1


	//   ....[4]....
        /*0140*/ 	.word	0x00000630
        /*0144*/ 	.word	0x000000ff
        /*0148*/ 	.word	0x00000010
        /*014c*/ 	.short	0x0100
        /*014e*/ 	.byte	0x08
	.zero		1


	//   ....[5]....
        /*0150*/ 	.word	0x00000640
        /*0154*/ 	.word	0x000000ff
        /*0158*/ 	.word	0x00000038
        /*015c*/ 	.short	0x0100
        /*015e*/ 	.byte	0x08
	.zero		1


	//   ....[6]....
        /*0160*/ 	.word	0x00000650
        /*0164*/ 	.word	0x000000ff
        /*0168*/ 	.word	0x00000018
        /*016c*/ 	.short	0x0100
        /*016e*/ 	.byte	0x08
	.zero		1


	//   ....[7]....
        /*0170*/ 	.word	0x00000660
        /*0174*/ 	.word	0x000000ff
        /*0178*/ 	.word	0x00000040
        /*017c*/ 	.short	0x0100
        /*017e*/ 	.byte	0x08
	.zero		1


	//   ....[8]....
        /*0180*/ 	.word	0x00000670
        /*0184*/ 	.word	0x000000ff
        /*0188*/ 	.word	0x00000020
        /*018c*/ 	.short	0x0100
        /*018e*/ 	.byte	0x08
	.zero		1


	//   ....[9]....
        /*0190*/ 	.word	0x00000680
        /*0194*/ 	.word	0x000000ff
        /*0198*/ 	.word	0x00000048
        /*019c*/ 	.short	0x0100
        /*019e*/ 	.byte	0x08
	.zero		1


	//   ....[10]....
        /*01a0*/ 	.word	0x000007a0
        /*01a4*/ 	.word	0x000000ff
        /*01a8*/ 	.word	0x00000050
        /*01ac*/ 	.short	0x0100
        /*01ae*/ 	.byte	0x09
	.zero		1


	//   ....[11]....
        /*01b0*/ 	.word	0x000007b0
        /*01b4*/ 	.word	0x000000ff
        /*01b8*/ 	.word	0x00000068
        /*01bc*/ 	.short	0x0100
        /*01be*/ 	.byte	0x09
	.zero		1


	//   ....[12]....
        /*01c0*/ 	.word	0x000007c0
        /*01c4*/ 	.word	0x000000ff
        /*01c8*/ 	.word	0x00000058
        /*01cc*/ 	.short	0x0100
        /*01ce*/ 	.byte	0x09
	.zero		1


	//   ....[13]....
        /*01d0*/ 	.word	0x000007d0
        /*01d4*/ 	.word	0x000000ff
        /*01d8*/ 	.word	0x00000070
        /*01dc*/ 	.short	0x0100
        /*01de*/ 	.byte	0x09
	.zero		1


	//   ....[14]....
        /*01e0*/ 	.word	0x000007e0
        /*01e4*/ 	.word	0x000000ff
        /*01e8*/ 	.word	0x00000060
        /*01ec*/ 	.short	0x0100
        /*01ee*/ 	.byte	0x09
	.zero		1


	//   ....[15]....
        /*01f0*/ 	.word	0x000007f0
        /*01f4*/ 	.word	0x000000ff
        /*01f8*/ 	.word	0x00000078
        /*01fc*/ 	.short	0x0100
        /*01fe*/ 	.byte	0x09
	.zero		1


	//   ....[16]....
        /*0200*/ 	.word	0x000008d0
        /*0204*/ 	.word	0x000000ff
        /*0208*/ 	.word	0x00000080
        /*020c*/ 	.short	0x0100
        /*020e*/ 	.byte	0x08
	.zero		1


	//   ....[17]....
        /*0210*/ 	.word	0x000008e0
        /*0214*/ 	.word	0x000000ff
        /*0218*/ 	.word	0x00000088
        /*021c*/ 	.short	0x0100
        /*021e*/ 	.byte	0x08
	.zero		1


	//   ....[18]....
        /*0220*/ 	.word	0x00000a10
        /*0224*/ 	.word	0x000000ff
        /*0228*/ 	.word	0x00000090
        /*022c*/ 	.short	0x0100
        /*022e*/ 	.byte	0x08
	.zero		1


	//   ....[19]....
        /*0230*/ 	.word	0x00000a20
        /*0234*/ 	.word	0x000000ff
        /*0238*/ 	.word	0x000000a0
        /*023c*/ 	.short	0x0100
        /*023e*/ 	.byte	0x08
	.zero		1


	//   ....[20]....
        /*0240*/ 	.word	0x00000a30
        /*0244*/ 	.word	0x000000ff
        /*0248*/ 	.word	0x00000098
        /*024c*/ 	.short	0x0100
        /*024e*/ 	.byte	0x08
	.zero		1


	//   ....[21]....
        /*0250*/ 	.word	0x00000a40
        /*0254*/ 	.word	0x000000ff
        /*0258*/ 	.word	0x000000a8
        /*025c*/ 	.short	0x0100
        /*025e*/ 	.byte	0x08
	.zero		1


	//   ....[22]....
        /*0260*/ 	.word	0x00000b60
        /*0264*/ 	.word	0x000000ff
        /*0268*/ 	.word	0x000000b0
        /*026c*/ 	.short	0x0100
        /*026e*/ 	.byte	0x09
	.zero		1


	//   ....[23]....
        /*0270*/ 	.word	0x00000b70
        /*0274*/ 	.word	0x000000ff
        /*0278*/ 	.word	0x000000d0
        /*027c*/ 	.short	0x0100
        /*027e*/ 	.byte	0x09
	.zero		1


	//   ....[24]....
        /*0280*/ 	.word	0x00000b80
        /*0284*/ 	.word	0x000000ff
        /*0288*/ 	.word	0x000000b8
        /*028c*/ 	.short	0x0100
        /*028e*/ 	.byte	0x09
	.zero		1


	//   ....[25]....
        /*0290*/ 	.word	0x00000b90
        /*0294*/ 	.word	0x000000ff
        /*0298*/ 	.word	0x000000d8
        /*029c*/ 	.short	0x0100
        /*029e*/ 	.byte	0x09
	.zero		1


	//   ....[26]....
        /*02a0*/ 	.word	0x00000ba0
        /*02a4*/ 	.word	0x000000ff
        /*02a8*/ 	.word	0x000000c0
        /*02ac*/ 	.short	0x0100
        /*02ae*/ 	.byte	0x09
	.zero		1


	//   ....[27]....
        /*02b0*/ 	.word	0x00000bb0
        /*02b4*/ 	.word	0x000000ff
        /*02b8*/ 	.word	0x000000e0
        /*02bc*/ 	.short	0x0100
        /*02be*/ 	.byte	0x09
	.zero		1


	//   ....[28]....
        /*02c0*/ 	.word	0x00000bc0
        /*02c4*/ 	.word	0x000000ff
        /*02c8*/ 	.word	0x000000c8
        /*02cc*/ 	.short	0x0100
        /*02ce*/ 	.byte	0x09
	.zero		1


	//   ....[29]....
        /*02d0*/ 	.word	0x00000bd0
        /*02d4*/ 	.word	0x000000ff
        /*02d8*/ 	.word	0x000000e8
        /*02dc*/ 	.short	0x0100
        /*02de*/ 	.byte	0x09
	.zero		1


	//   ....[30]....
        /*02e0*/ 	.word	0x00000cc0
        /*02e4*/ 	.word	0x000000ff
        /*02e8*/ 	.word	0x000000f0
        /*02ec*/ 	.short	0x0100
        /*02ee*/ 	.byte	0x08
	.zero		1


	//   ....[31]....
        /*02f0*/ 	.word	0x00000cd0
        /*02f4*/ 	.word	0x000000ff
        /*02f8*/ 	.word	0x00000100
        /*02fc*/ 	.short	0x0100
        /*02fe*/ 	.byte	0x08
	.zero		1


	//   ....[32]....
        /*0300*/ 	.word	0x00000ce0
        /*0304*/ 	.word	0x000000ff
        /*0308*/ 	.word	0x000000f8
        /*030c*/ 	.short	0x0100
        /*030e*/ 	.byte	0x08
	.zero		1


	//   ....[33]....
        /*0310*/ 	.word	0x00000cf0
        /*0314*/ 	.word	0x000000ff
        /*0318*/ 	.word	0x00000108
        /*031c*/ 	.short	0x0100
        /*031e*/ 	.byte	0x08
	.zero		1


	//   ....[34]....
        /*0320*/ 	.word	0x00000de0
        /*0324*/ 	.word	0x000000ff
        /*0328*/ 	.word	0x00000110
        /*032c*/ 	.short	0x0100
        /*032e*/ 	.byte	0x06
	.zero		1


	//   ....[35]....
        /*0330*/ 	.word	0x000017f0
        /*0334*/ 	.word	0x00000002
        /*0338*/ 	.word	0x00000100
        /*033c*/ 	.short	0x010a
        /*033e*/ 	.byte	0xff
	.zero		1


	//   ....[36]....
        /*0340*/ 	.word	0x00001820
        /*0344*/ 	.word	0x00000002
        /*0348*/ 	.word	0x000000f0
        /*034c*/ 	.short	0x0101
        /*034e*/ 	.byte	0xff
	.zero		1


	//   ....[37]....
        /*0350*/ 	.word	0x000018f0
        /*0354*/ 	.word	0x000000ff
        /*0358*/ 	.word	0x00000028
        /*035c*/ 	.short	0x010a
        /*035e*/ 	.byte	0x08
	.zero		1


	//   ....[38]....
        /*0360*/ 	.word	0x000019f0
        /*0364*/ 	.word	0x000000ff
        /*0368*/ 	.word	0x00000028
        /*036c*/ 	.short	0x010a
        /*036e*/ 	.byte	0x21
	.zero		1


	//   ....[39]....
        /*0370*/ 	.word	0x00001ba0
        /*0374*/ 	.word	0x000000ff
        /*0378*/ 	.word	0x00000028
        /*037c*/ 	.short	0x010a
        /*037e*/ 	.byte	0x08
	.zero		1


	//   ....[40]....
        /*0380*/ 	.word	0x00001d60
        /*0384*/ 	.word	0x000000ff
        /*0388*/ 	.word	0x00000088
        /*038c*/ 	.short	0x0101
        /*038e*/ 	.byte	0x04
	.zero		1


	//   ....[41]....
        /*0390*/ 	.word	0x00001d80
        /*0394*/ 	.word	0x000000ff
        /*0398*/ 	.word	0x00000028
        /*039c*/ 	.short	0x010a
        /*039e*/ 	.byte	0x08
	.zero		1


	//   ....[42]....
        /*03a0*/ 	.word	0x00001e00
        /*03a4*/ 	.word	0x000000ff
        /*03a8*/ 	.word	0x00000028
        /*03ac*/ 	.short	0x010a
        /*03ae*/ 	.byte	0x21
	.zero		1


	//   ....[43]....
        /*03b0*/ 	.word	0x00001f90
        /*03b4*/ 	.word	0x000000ff
        /*03b8*/ 	.word	0x00000028
        /*03bc*/ 	.short	0x010a
        /*03be*/ 	.byte	0x08
	.zero		1


	//   ....[44]....
        /*03c0*/ 	.word	0x00002180
        /*03c4*/ 	.word	0x00000002
        /*03c8*/ 	.word	0x00000090
        /*03cc*/ 	.short	0x010a
        /*03ce*/ 	.byte	0xff
	.zero		1


	//   ....[45]....
        /*03d0*/ 	.word	0x00002240
        /*03d4*/ 	.word	0x00000002
        /*03d8*/ 	.word	0x00000000
        /*03dc*/ 	.short	0x0101
        /*03de*/ 	.byte	0xff
	.zero		1


	//   ....[46]....
        /*03e0*/ 	.word	0x000027a0
        /*03e4*/ 	.word	0x000000ff
        /*03e8*/ 	.word	0x00000000
        /*03ec*/ 	.short	0x010a
        /*03ee*/ 	.byte	0x05
	.zero		1


	//   ....[47]....
        /*03f0*/ 	.word	0x00002830
        /*03f4*/ 	.word	0x000000ff
        /*03f8*/ 	.word	0x00000000
        /*03fc*/ 	.short	0x010a
        /*03fe*/ 	.byte	0x05
	.zero		1


	//   ....[48]....
        /*0400*/ 	.word	0x000028c0
        /*0404*/ 	.word	0x000000ff
        /*0408*/ 	.word	0x00000000
        /*040c*/ 	.short	0x010a
        /*040e*/ 	.byte	0x05
	.zero		1


	//   ....[49]....
        /*0410*/ 	.word	0x00002950
        /*0414*/ 	.word	0x000000ff
        /*0418*/ 	.word	0x00000000
        /*041c*/ 	.short	0x010a
        /*041e*/ 	.byte	0x05
	.zero		1


	//   ....[50]....
        /*0420*/ 	.word	0x000029f0
        /*0424*/ 	.word	0x00000000
        /*0428*/ 	.word	0x00000000
        /*042c*/ 	.short	0x010a
        /*042e*/ 	.byte	0xff
	.zero		1


	//   ....[51]....
        /*0430*/ 	.word	0x00002b20
        /*0434*/ 	.word	0x00000000
        /*0438*/ 	.word	0x000000f0
        /*043c*/ 	.short	0x010a
        /*043e*/ 	.byte	0xff
	.zero		1


	//   ....[52]....
        /*0440*/ 	.word	0x00002b90
        /*0444*/ 	.word	0x00000000
        /*0448*/ 	.word	0x00000000
        /*044c*/ 	.short	0x0101
        /*044e*/ 	.byte	0xff
	.zero		1


	//   ....[53]....
        /*0450*/ 	.word	0x00002bb0
        /*0454*/ 	.word	0x000000ff
        /*0458*/ 	.word	0x000000a0
        /*045c*/ 	.short	0x010a
        /*045e*/ 	.byte	0x05
	.zero		1


	//   ....[54]....
        /*0460*/ 	.word	0x00002cd0
        /*0464*/ 	.word	0x00000000
        /*0468*/ 	.word	0x00000090
        /*046c*/ 	.short	0x010a
        /*046e*/ 	.byte	0xff
	.zero		1


	//   ....[55]....
        /*0470*/ 	.word	0x00002dd0
        /*0474*/ 	.word	0x00000000
        /*0478*/ 	.word	0x00000000
        /*047c*/ 	.short	0x0101
        /*047e*/ 	.byte	0xff
	.zero		1


	//   ....[56]....
        /*0480*/ 	.word	0x00002e60
        /*0484*/ 	.word	0x000000ff
        /*0488*/ 	.word	0x000000a0
        /*048c*/ 	.short	0x0106
        /*048e*/ 	.byte	0x05
	.zero		1


	//   ....[57]....
        /*0490*/ 	.word	0x00002e80
        /*0494*/ 	.word	0x000000ff
        /*0498*/ 	.word	0x000000a0
        /*049c*/ 	.short	0x010a
        /*049e*/ 	.byte	0x05
	.zero		1


	//   ....[58]....
        /*04a0*/ 	.word	0x00002f10
        /*04a4*/ 	.word	0x000000ff
        /*04a8*/ 	.word	0x000000a0
        /*04ac*/ 	.short	0x0106
        /*04ae*/ 	.byte	0x04
	.zero		1


	//   ....[59]....
        /*04b0*/ 	.word	0x00002f50
        /*04b4*/ 	.word	0x00000000
        /*04b8*/ 	.word	0x000000a0
        /*04bc*/ 	.short	0x010a
        /*04be*/ 	.byte	0xff
	.zero		1


	//   ....[60]....
        /*04c0*/ 	.word	0x00003190
        /*04c4*/ 	.word	0x000000ff
        /*04c8*/ 	.word	0x00000008
        /*04cc*/ 	.short	0x010a
        /*04ce*/ 	.byte	0x06
	.zero		1


	//   ....[61]....
        /*04d0*/ 	.word	0x000031b0
        /*04d4*/ 	.word	0x000000ff
        /*04d8*/ 	.word	0x00000008
        /*04dc*/ 	.short	0x010a
        /*04de*/ 	.byte	0x06
	.zero		1


	//   ....[62]....
        /*04e0*/ 	.word	0x00003340
        /*04e4*/ 	.word	0x000000ff
        /*04e8*/ 	.word	0x00000008
        /*04ec*/ 	.short	0x010a
        /*04ee*/ 	.byte	0x06
	.zero		1


	//   ....[63]....
        /*04f0*/ 	.word	0x00003360
        /*04f4*/ 	.word	0x000000ff
        /*04f8*/ 	.word	0x00000008
        /*04fc*/ 	.short	0x010a
        /*04fe*/ 	.byte	0x06
	.zero		1


	//   ....[64]....
        /*0500*/ 	.word	0x00003420
        /*0504*/ 	.word	0x000000ff
        /*0508*/ 	.word	0x00000000
        /*050c*/ 	.short	0x0101
        /*050e*/ 	.byte	0x07
	.zero		1


	//   ....[65]....
        /*0510*/ 	.word	0x000037e0
        /*0514*/ 	.word	0x00000000
        /*0518*/ 	.word	0x00000090
        /*051c*/ 	.short	0x010a
        /*051e*/ 	.byte	0xff
	.zero		1


	//   ....[66]....
        /*0520*/ 	.word	0x000038a0
        /*0524*/ 	.word	0x00000000
        /*0528*/ 	.word	0x00000000
        /*052c*/ 	.short	0x0101
        /*052e*/ 	.byte	0xff
	.zero		1


	//   ....[67]....
        /*0530*/ 	.word	0x00003950
        /*0534*/ 	.word	0x000000ff
        /*0538*/ 	.word	0x00000000
        /*053c*/ 	.short	0x010a
        /*053e*/ 	.byte	0x09
	.zero		1


	//   ....[68]....
        /*0540*/ 	.word	0x00003970
        /*0544*/ 	.word	0x000000ff
        /*0548*/ 	.word	0x000000d0
        /*054c*/ 	.short	0x010a
        /*054e*/ 	.byte	0x08
	.zero		1


	//   ....[69]....
        /*0550*/ 	.word	0x00003a20
        /*0554*/ 	.word	0x000000ff
        /*0558*/ 	.word	0x00000000
        /*055c*/ 	.short	0x010a
        /*055e*/ 	.byte	0x0e
	.zero		1


	//   ....[70]....
        /*0560*/ 	.word	0x00003b50
        /*0564*/ 	.word	0x000000ff
        /*0568*/ 	.word	0x00000000
        /*056c*/ 	.short	0x010a
        /*056e*/ 	.byte	0x26
	.zero		1


	//   ....[71]....
        /*0570*/ 	.word	0x00003f90
        /*0574*/ 	.word	0x000000ff
        /*0578*/ 	.word	0x00000000
        /*057c*/ 	.short	0x010a
        /*057e*/ 	.byte	0x08
	.zero		1


	//   ....[72]....
        /*0580*/ 	.word	0x00004020
        /*0584*/ 	.word	0x000000ff
        /*0588*/ 	.word	0x00000000
        /*058c*/ 	.short	0x010a
        /*058e*/ 	.byte	0x08
	.zero		1


	//   ....[73]....
        /*0590*/ 	.word	0x000040b0
        /*0594*/ 	.word	0x000000ff
        /*0598*/ 	.word	0x00000000
        /*059c*/ 	.short	0x010a
        /*059e*/ 	.byte	0x08
	.zero		1


	//   ....[74]....
        /*05a0*/ 	.word	0x00004150
        /*05a4*/ 	.word	0x00000000
        /*05a8*/ 	.word	0x00000000
        /*05ac*/ 	.short	0x010a
        /*05ae*/ 	.byte	0xff
	.zero		1


	//   ....[75]....
        /*05b0*/ 	.word	0x00004190
        /*05b4*/ 	.word	0x00000000
        /*05b8*/ 	.word	0x00000000
        /*05bc*/ 	.short	0x010a
        /*05be*/ 	.byte	0xff
	.zero		1


	//   ....[76]....
        /*05c0*/ 	.word	0x00004200
        /*05c4*/ 	.word	0x000000ff
        /*05c8*/ 	.word	0x00000000
        /*05cc*/ 	.short	0x0101
        /*05ce*/ 	.byte	0x05
	.zero		1


	//   ....[77]....
        /*05d0*/ 	.word	0x00004240
        /*05d4*/ 	.word	0x000000ff
        /*05d8*/ 	.word	0x00000110
        /*05dc*/ 	.short	0x010a
        /*05de*/ 	.byte	0x07
	.zero		1


	//   ....[78]....
        /*05e0*/ 	.word	0x00004290
        /*05e4*/ 	.word	0x000000ff
        /*05e8*/ 	.word	0x00000000
        /*05ec*/ 	.short	0x0101
        /*05ee*/ 	.byte	0x05
	.zero		1


	//   ....[79]....
        /*05f0*/ 	.word	0x000046a0
        /*05f4*/ 	.word	0x00000000
        /*05f8*/ 	.word	0x00000090
        /*05fc*/ 	.short	0x010a
        /*05fe*/ 	.byte	0xff
	.zero		1


	//   ....[80]....
        /*0600*/ 	.word	0x00004760
        /*0604*/ 	.word	0x00000000
        /*0608*/ 	.word	0x00000000
        /*060c*/ 	.short	0x0101
        /*060e*/ 	.byte	0xff
	.zero		1


	//   ....[81]....
        /*0610*/ 	.word	0x00004a80
        /*0614*/ 	.word	0x000000ff
        /*0618*/ 	.word	0x00000088
        /*061c*/ 	.short	0x010a
        /*061e*/ 	.byte	0x06
	.zero		1


	//   ....[82]....
        /*0620*/ 	.word	0x00004ca0
        /*0624*/ 	.word	0x000000ff
        /*0628*/ 	.word	0x00000068
        /*062c*/ 	.short	0x010a
        /*062e*/ 	.byte	0x0f
	.zero		1


	//   ....[83]....
        /*0630*/ 	.word	0x00004ea0
        /*0634*/ 	.word	0x000000ff
        /*0638*/ 	.word	0x00000050
        /*063c*/ 	.short	0x010b
        /*063e*/ 	.byte	0x0f
	.zero		1


	//   ....[84]....
        /*0640*/ 	.word	0x00004ef0
        /*0644*/ 	.word	0x000000ff
        /*0648*/ 	.word	0x00000000
        /*064c*/ 	.short	0x0101
        /*064e*/ 	.byte	0x10
	.zero		1


	//   ....[85]....
        /*0650*/ 	.word	0x00004f30
        /*0654*/ 	.word	0x000000ff
        /*0658*/ 	.word	0x00000068
        /*065c*/ 	.short	0x010a
        /*065e*/ 	.byte	0x0d
	.zero		1


	//   ....[86]....
        /*0660*/ 	.word	0x00005170
        /*0664*/ 	.word	0x000000ff
        /*0668*/ 	.word	0x00000050
        /*066c*/ 	.short	0x010b
        /*066e*/ 	.byte	0x0d
	.zero		1


	//   ....[87]....
        /*0670*/ 	.word	0x000051e0
        /*0674*/ 	.word	0x000000ff
        /*0678*/ 	.word	0x00000000
        /*067c*/ 	.short	0x0101
        /*067e*/ 	.byte	0x0f
	.zero		1


	//   ....[88]....
        /*0680*/ 	.word	0x00005230
        /*0684*/ 	.word	0x000000ff
        /*0688*/ 	.word	0x00000000
        /*068c*/ 	.short	0x010a
        /*068e*/ 	.byte	0x04
	.zero		1


	//   ....[89]....
        /*0690*/ 	.word	0x000052c0
        /*0694*/ 	.word	0x000000ff
        /*0698*/ 	.word	0x00000000
        /*069c*/ 	.short	0x010a
        /*069e*/ 	.byte	0x04
	.zero		1


	//   ....[90]....
        /*06a0*/ 	.word	0x00005360
        /*06a4*/ 	.word	0x00000000
        /*06a8*/ 	.word	0x00000000
        /*06ac*/ 	.short	0x010a
        /*06ae*/ 	.byte	0xff
	.zero		1


	//   ....[91]....
        /*06b0*/ 	.word	0x000056a0
        /*06b4*/ 	.word	0x00000000
        /*06b8*/ 	.word	0x00000090
        /*06bc*/ 	.short	0x010a
        /*06be*/ 	.byte	0xff
	.zero		1


	//   ....[92]....
        /*06c0*/ 	.word	0x000057b0
        /*06c4*/ 	.word	0x00000000
        /*06c8*/ 	.word	0x00000000
        /*06cc*/ 	.short	0x0101
        /*06ce*/ 	.byte	0xff
	.zero		1


	//   ....[93]....
        /*06d0*/ 	.word	0x00006250
        /*06d4*/ 	.word	0x00000000
        /*06d8*/ 	.word	0x00000050
        /*06dc*/ 	.short	0x010a
        /*06de*/ 	.byte	0xff
	.zero		1


	//   ....[94]....
        /*06e0*/ 	.word	0x000062c0
        /*06e4*/ 	.word	0x0000006a
        /*06e8*/ 	.word	0x000000b0
        /*06ec*/ 	.short	0x010a
        /*06ee*/ 	.byte	0xff
	.zero		1


	//   ....[95]....
        /*06f0*/ 	.word	0x000063b0
        /*06f4*/ 	.word	0x00000000
        /*06f8*/ 	.word	0x00000050
        /*06fc*/ 	.short	0x010a
        /*06fe*/ 	.byte	0xff
	.zero		1


	//   ....[96]....
        /*0700*/ 	.word	0x000064e0
        /*0704*/ 	.word	0x0000006a
        /*0708*/ 	.word	0x000000b0
        /*070c*/ 	.short	0x010a
        /*070e*/ 	.byte	0xff
	.zero		1


	//   ....[97]....
        /*0710*/ 	.word	0x00006ff0
        /*0714*/ 	.word	0x00000000
        /*0718*/ 	.word	0x00000000
        /*071c*/ 	.short	0x0101
        /*071e*/ 	.byte	0xff
	.zero		1


	//   ....[98]....
        /*0720*/ 	.word	0x00007000
        /*0724*/ 	.word	0x00000002
        /*0728*/ 	.word	0x00000050
        /*072c*/ 	.short	0x010a
        /*072e*/ 	.byte	0xff
	.zero		1


	//   ....[99]....
        /*0730*/ 	.word	0x000070d0
        /*0734*/ 	.word	0x00000002
        /*0738*/ 	.word	0x00000050
        /*073c*/ 	.short	0x010a
        /*073e*/ 	.byte	0xff
	.zero		1


	//   ....[100]....
        /*0740*/ 	.word	0x000073d0
        /*0744*/ 	.word	0x0000006a
        /*0748*/ 	.word	0x00000000
        /*074c*/ 	.short	0x0101
        /*074e*/ 	.byte	0xff
	.zero		1


	//   ....[101]....
        /*0750*/ 	.word	0x00007d60
        /*0754*/ 	.word	0x00000000
        /*0758*/ 	.word	0x00000000
        /*075c*/ 	.short	0x0101
        /*075e*/ 	.byte	0xff
	.zero		1


	//   ....[102]....
        /*0760*/ 	.word	0x00007fd0
        /*0764*/ 	.word	0x000000ff
        /*0768*/ 	.word	0x00000000
        /*076c*/ 	.short	0x0101
        /*076e*/ 	.byte	0x04
	.zero		1


	//   ....[103]....
        /*0770*/ 	.word	0x00007ff0
        /*0774*/ 	.word	0x00000002
        /*0778*/ 	.word	0x00000100
        /*077c*/ 	.short	0x010a
        /*077e*/ 	.byte	0xff
	.zero		1


	//   ....[104]....
        /*0780*/ 	.word	0x00008050
        /*0784*/ 	.word	0x00000002
        /*0788*/ 	.word	0x00000028
        /*078c*/ 	.short	0x010a
        /*078e*/ 	.byte	0xff
	.zero		1


	//   ....[105]....
        /*0790*/ 	.word	0x000080b0
        /*0794*/ 	.word	0x00000002
        /*0798*/ 	.word	0x00000028
        /*079c*/ 	.short	0x010a
        /*079e*/ 	.byte	0xff
	.zero		1


	//   ....[106]....
        /*07a0*/ 	.word	0x00008100
        /*07a4*/ 	.word	0x00000002
        /*07a8*/ 	.word	0x00000090
        /*07ac*/ 	.short	0x010a
        /*07ae*/ 	.byte	0xff
	.zero		1


	//   ....[107]....
        /*07b0*/ 	.word	0x00008160
        /*07b4*/ 	.word	0x00000000
        /*07b8*/ 	.word	0x00000000
        /*07bc*/ 	.short	0x010a
        /*07be*/ 	.byte	0xff
	.zero		1


	//   ....[108]....
        /*07c0*/ 	.word	0x000081c0
        /*07c4*/ 	.word	0x00000000
        /*07c8*/ 	.word	0x00000000
        /*07cc*/ 	.short	0x010a
        /*07ce*/ 	.byte	0xff
	.zero		1


	//   ....[109]....
        /*07d0*/ 	.word	0x00008220
        /*07d4*/ 	.word	0x00000000
        /*07d8*/ 	.word	0x00000000
        /*07dc*/ 	.short	0x010a
        /*07de*/ 	.byte	0xff
	.zero		1


	//   ....[110]....
        /*07e0*/ 	.word	0x00008280
        /*07e4*/ 	.word	0x00000000
        /*07e8*/ 	.word	0x00000000
        /*07ec*/ 	.short	0x010a
        /*07ee*/ 	.byte	0xff
	.zero		1


	//   ....[111]....
        /*07f0*/ 	.word	0x000082d0
        /*07f4*/ 	.word	0x00000000
        /*07f8*/ 	.word	0x000000f0
        /*07fc*/ 	.short	0x010a
        /*07fe*/ 	.byte	0xff
	.zero		1


	//   ....[112]....
        /*0800*/ 	.word	0x00008330
        /*0804*/ 	.word	0x00000000
        /*0808*/ 	.word	0x000000a0
        /*080c*/ 	.short	0x010a
        /*080e*/ 	.byte	0xff
	.zero		1


	//   ....[113]....
        /*0810*/ 	.word	0x00008380
        /*0814*/ 	.word	0x00000000
        /*0818*/ 	.word	0x00000090
        /*081c*/ 	.short	0x010a
        /*081e*/ 	.byte	0xff
	.zero		1


	//   ....[114]....
        /*0820*/ 	.word	0x000083e0
        /*0824*/ 	.word	0x00000000
        /*0828*/ 	.word	0x000000a0
        /*082c*/ 	.short	0x010a
        /*082e*/ 	.byte	0xff
	.zero		1


	//   ....[115]....
        /*0830*/ 	.word	0x00008440
        /*0834*/ 	.word	0x00000004
        /*0838*/ 	.word	0x00000008
        /*083c*/ 	.short	0x010a
        /*083e*/ 	.byte	0xff
	.zero		1


	//   ....[116]....
        /*0840*/ 	.word	0x00008520
        /*0844*/ 	.word	0x00000002
        /*0848*/ 	.word	0x00000008
        /*084c*/ 	.short	0x010a
        /*084e*/ 	.byte	0xff
	.zero		1


	//   ....[117]....
        /*0850*/ 	.word	0x00008570
        /*0854*/ 	.word	0x00000000
        /*0858*/ 	.word	0x00000090
        /*085c*/ 	.short	0x010a
        /*085e*/ 	.byte	0xff
	.zero		1


	//   ....[118]....
        /*0860*/ 	.word	0x000085d0
        /*0864*/ 	.word	0x00000000
        /*0868*/ 	.word	0x000000d0
        /*086c*/ 	.short	0x010a
        /*086e*/ 	.byte	0xff
	.zero		1


	//   ....[119]....
        /*0870*/ 	.word	0x00008630
        /*0874*/ 	.word	0x00000000
        /*0878*/ 	.word	0x00000000
        /*087c*/ 	.short	0x010a
        /*087e*/ 	.byte	0xff
	.zero		1


	//   ....[120]....
        /*0880*/ 	.word	0x00008690
        /*0884*/ 	.word	0x00000000
        /*0888*/ 	.word	0x00000000
        /*088c*/ 	.short	0x010a
        /*088e*/ 	.byte	0xff
	.zero		1


	//   ....[121]....
        /*0890*/ 	.word	0x000086f0
        /*0894*/ 	.word	0x00000000
        /*0898*/ 	.word	0x00000000
        /*089c*/ 	.short	0x010a
        /*089e*/ 	.byte	0xff
	.zero		1


	//   ....[122]....
        /*08a0*/ 	.word	0x00008750
        /*08a4*/ 	.word	0x00000000
        /*08a8*/ 	.word	0x00000000
        /*08ac*/ 	.short	0x010a
        /*08ae*/ 	.byte	0xff
	.zero		1


	//   ....[123]....
        /*08b0*/ 	.word	0x000087b0
        /*08b4*/ 	.word	0x00000000
        /*08b8*/ 	.word	0x00000110
        /*08bc*/ 	.short	0x010a
        /*08be*/ 	.byte	0xff
	.zero		1


	//   ....[124]....
        /*08c0*/ 	.word	0x00008800
        /*08c4*/ 	.word	0x00000000
        /*08c8*/ 	.word	0x00000090
        /*08cc*/ 	.short	0x010a
        /*08ce*/ 	.byte	0xff
	.zero		1


	//   ....[125]....
        /*08d0*/ 	.word	0x00008860
        /*08d4*/ 	.word	0x00000000
        /*08d8*/ 	.word	0x00000088
        /*08dc*/ 	.short	0x010a
        /*08de*/ 	.byte	0xff
	.zero		1


	//   ....[126]....
        /*08e0*/ 	.word	0x000088c0
        /*08e4*/ 	.word	0x00000000
        /*08e8*/ 	.word	0x00000068
        /*08ec*/ 	.short	0x010a
        /*08ee*/ 	.byte	0xff
	.zero		1


	//   ....[127]....
        /*08f0*/ 	.word	0x00008920
        /*08f4*/ 	.word	0x00000000
        /*08f8*/ 	.word	0x00000068
        /*08fc*/ 	.short	0x010a
        /*08fe*/ 	.byte	0xff
	.zero		1


	//   ....[128]....
        /*0900*/ 	.word	0x00008980
        /*0904*/ 	.word	0x00000000
        /*0908*/ 	.word	0x00000000
        /*090c*/ 	.short	0x010a
        /*090e*/ 	.byte	0xff
	.zero		1


	//   ....[129]....
        /*0910*/ 	.word	0x000089e0
        /*0914*/ 	.word	0x00000000
        /*0918*/ 	.word	0x00000000
        /*091c*/ 	.short	0x010a
        /*091e*/ 	.byte	0xff
	.zero		1


	//   ....[130]....
        /*0920*/ 	.word	0x00008a30
        /*0924*/ 	.word	0x00000000
        /*0928*/ 	.word	0x00000090
        /*092c*/ 	.short	0x010a
        /*092e*/ 	.byte	0xff
	.zero		1


	//   ....[131]....
        /*0930*/ 	.word	0x00008a80
        /*0934*/ 	.word	0x00000000
        /*0938*/ 	.word	0x00000050
        /*093c*/ 	.short	0x010a
        /*093e*/ 	.byte	0xff
	.zero		1


	//   ....[132]....
        /*0940*/ 	.word	0x00008ad0
        /*0944*/ 	.word	0x0000006a
        /*0948*/ 	.word	0x000000b0
        /*094c*/ 	.short	0x010a
        /*094e*/ 	.byte	0xff
	.zero		1


	//   ....[133]....
        /*0950*/ 	.word	0x00008b20
        /*0954*/ 	.word	0x00000002
        /*0958*/ 	.word	0x00000050
        /*095c*/ 	.short	0x010a
        /*095e*/ 	.byte	0xff
	.zero		1


	//----- nvinfo : EIATTR_NUM_MBARRIERS
	.align		4
.L_47:
        /*0960*/ 	.byte	0x03, 0x38
        /*0962*/ 	.short	0x0023


	//----- nvinfo : EIATTR_EXIT_INSTR_OFFSETS
	.align		4
        /*0964*/ 	.byte	0x04, 0x1c
        /*0966*/ 	.short	(.L_49 - .L_48)


	//   ....[0]....
.L_48:
        /*0968*/ 	.word	0x00002a20


	//   ....[1]....
        /*096c*/ 	.word	0x00002f20


	//   ....[2]....
        /*0970*/ 	.word	0x00002f80


	//   ....[3]....
        /*0974*/ 	.word	0x000044c0


	//   ....[4]....
        /*0978*/ 	.word	0x00005390


	//   ....[5]....
        /*097c*/ 	.word	0x000053d0


	//   ....[6]....
        /*0980*/ 	.word	0x00007ec0


	//   ....[7]....
        /*0984*/ 	.word	0x00007f40


	//   ....[8]....
        /*0988*/ 	.word	0x00007f70


	//   ....[9]....
        /*098c*/ 	.word	0x00007fe0


	//----- nvinfo : EIATTR_MAX_THREADS
	.align		4
.L_49:
        /*0990*/ 	.byte	0x04, 0x05
        /*0992*/ 	.short	(.L_51 - .L_50)
.L_50:
        /*0994*/ 	.word	0x00000100
        /*0998*/ 	.word	0x00000001
        /*099c*/ 	.word	0x00000001


	//----- nvinfo : EIATTR_CRS_STACK_SIZE
	.align		4
.L_51:
        /*09a0*/ 	.byte	0x04, 0x1e
        /*09a2*/ 	.short	(.L_53 - .L_52)
.L_52:
        /*09a4*/ 	.word	0x00000000


	//----- nvinfo : EIATTR_CBANK_PARAM_SIZE
	.align		4
.L_53:
        /*09a8*/ 	.byte	0x03, 0x19
        /*09aa*/ 	.short	0x0800


	//----- nvinfo : EIATTR_PARAM_CBANK
	.align		4
        /*09ac*/ 	.byte	0x04, 0x0a
        /*09ae*/ 	.short	(.L_55 - .L_54)
	.align		4
.L_54:
        /*09b0*/ 	.word	index@(.nv.constant0._ZN7cutlass13device_kernelINS_4gemm6kernel13GemmUniversalIN4cute5tupleIJiiiiEEENS1_10collective13CollectiveMmaINS1_35MainloopSm100TmaUmmaWarpSpecializedILi5ELi2ELi4ENS5_IJNS4_1CILi2EEENSA_ILi1EEESC_EEEEENS5_IJNSA_ILi256EEENSA_ILi64EEENSA_ILi128EEEEEENS_6half_tENS5_IJlSC_lEEESJ_SK_NS4_8TiledMMAINS4_8MMA_AtomIJNS4_26SM100_MMA_F16BF16_2x1SM_SSISJ_SJ_fLi256ELi64ELNS4_4UMMA5MajorE0ELSP_0ELNSO_7ScaleInE0ELSQ_0EEEEEENS4_6LayoutINS5_IJSC_SC_SC_EEENS5_IJNSA_ILi0EEESV_SV_EEEEENS5_IJNS4_10UnderscoreESY_SY_EEEEENS4_18SM100_TMA_2SM_LOADENS4_14ComposedLayoutINS4_7SwizzleILi3ELi4ELi3EEENS4_18smem_ptr_flag_bitsILi16EEENST_INS5_IJNSA_ILi8EEESG_EEENS5_IJSG_SC_EEEEEEEvNS4_8identityES11_S1B_vS1C_EENS_8epilogue10collective18CollectiveEpilogueINS1E_23Sm100TmaWarpSpecializedILi3ELi2ELi32ELb1ELb0EEEJNS5_IJSH_SG_SH_EEENS5_IJNST_ISH_SC_EENST_INSA_ILi32EEESC_EEEEESJ_SK_SJ_SK_NS1E_6fusion15FusionCallbacksIS1I_NS1O_17LinearCombinationISJ_fSJ_fLNS_15FloatRoundStyleE2EEES1J_S1N_JEEENS4_5SM1004TMEM4LOAD26SM100_TMEM_LOAD_32dp32b32xENS4_13SM90_TMA_LOADENS12_INS13_ILi2ELi4ELi3EEES16_NST_INS5_IJS17_S1L_EEENS5_IJS1L_SC_EEEEEEENS4_39AutoVectorizingCopyWithAssumedAlignmentILi128EEENS4_14SM90_TMA_STOREES23_S25_S25_EEEvvEEEEvNT_6ParamsE)
        /*09b4*/ 	.short	0x0380
        /*09b6*/ 	.short	0x0800


	//----- nvinfo : EIATTR_SW_WAR
	.align		4
.L_55:
        /*09b8*/ 	.byte	0x04, 0x36
        /*09ba*/ 	.short	(.L_57 - .L_56)
.L_56:
        /*09bc*/ 	.word	0x00000008
.L_57:


//--------------------- .nv.callgraph             --------------------------
	.section	.nv.callgraph,"",@"SHT_CUDA_CALLGRAPH"
	.align	4
	.sectionentsize	8
	.align		4
        /*0000*/ 	.word	0x00000000
	.align		4
        /*0004*/ 	.word	0xffffffff
	.align		4
        /*0008*/ 	.word	index@(_ZN7cutlass13device_kernelINS_4gemm6kernel13GemmUniversalIN4cute5tupleIJiiiiEEENS1_10collective13CollectiveMmaINS1_35MainloopSm100TmaUmmaWarpSpecializedILi5ELi2ELi4ENS5_IJNS4_1CILi2EEENSA_ILi1EEESC_EEEEENS5_IJNSA_ILi256EEENSA_ILi64EEENSA_ILi128EEEEEENS_6half_tENS5_IJlSC_lEEESJ_SK_NS4_8TiledMMAINS4_8MMA_AtomIJNS4_26SM100_MMA_F16BF16_2x1SM_SSISJ_SJ_fLi256ELi64ELNS4_4UMMA5MajorE0ELSP_0ELNSO_7ScaleInE0ELSQ_0EEEEEENS4_6LayoutINS5_IJSC_SC_SC_EEENS5_IJNSA_ILi0EEESV_SV_EEEEENS5_IJNS4_10UnderscoreESY_SY_EEEEENS4_18SM100_TMA_2SM_LOADENS4_14ComposedLayoutINS4_7SwizzleILi3ELi4ELi3EEENS4_18smem_ptr_flag_bitsILi16EEENST_INS5_IJNSA_ILi8EEESG_EEENS5_IJSG_SC_EEEEEEEvNS4_8identityES11_S1B_vS1C_EENS_8epilogue10collective18CollectiveEpilogueINS1E_23Sm100TmaWarpSpecializedILi3ELi2ELi32ELb1ELb0EEEJNS5_IJSH_SG_SH_EEENS5_IJNST_ISH_SC_EENST_INSA_ILi32EEESC_EEEEESJ_SK_SJ_SK_NS1E_6fusion15FusionCallbacksIS1I_NS1O_17LinearCombinationISJ_fSJ_fLNS_15FloatRoundStyleE2EEES1J_S1N_JEEENS4_5SM1004TMEM4LOAD26SM100_TMEM_LOAD_32dp32b32xENS4_13SM90_TMA_LOADENS12_INS13_ILi2ELi4ELi3EEES16_NST_INS5_IJS17_S1L_EEENS5_IJS1L_SC_EEEEEEENS4_39AutoVectorizingCopyWithAssumedAlignmentILi128EEENS4_14SM90_TMA_STOREES23_S25_S25_EEEvvEEEEvNT_6ParamsE)
	.align		4
        /*000c*/ 	.word	index@(__assertfail)
	.align		4
        /*0010*/ 	.word	0x00000000
	.align		4
        /*0014*/ 	.word	0xfffffffe
	.align		4
        /*0018*/ 	.word	0x00000000
	.align		4
        /*001c*/ 	.word	0xfffffffd
	.align		4
        /*0020*/ 	.word	0x00000000
	.align		4
        /*0024*/ 	.word	0xfffffffc


//--------------------- .nv.constant4             --------------------------
	.section	.nv.constant4,"a",@progbits
	.align	8
	.align		8
.nv.constant4:
        /*0000*/ 	.dword	__assertfail
	.align		8
        /*0008*/ 	.dword	__unnamed_1
	.align		8
        /*0010*/ 	.dword	__unnamed_2
	.align		8
        /*0018*/ 	.dword	_ZN40_INTERNAL_1ca18cf2_4_k_cu_713aaaab_240394cuda3std3__45__cpo5beginE
	.align		8
        /*0020*/ 	.dword	_ZN40_INTERNAL_1ca18cf2_4_k_cu_713aaaab_240394cuda3std3__45__cpo3endE
	.align		8
        /*0028*/ 	.dword	_ZN40_INTERNAL_1ca18cf2_4_k_cu_713aaaab_240394cuda3std3__45__cpo6cbeginE
	.align		8
        /*0030*/ 	.dword	_ZN40_INTERNAL_1ca18cf2_4_k_cu_713aaaab_240394cuda3std3__45__cpo4cendE
	.align		8
        /*0038*/ 	.dword	_ZN40_INTERNAL_1ca18cf2_4_k_cu_713aaaab_240394cuda3std3__442_GLOBAL__N__1ca18cf2_4_k_cu_713aaaab_240396ignoreE
	.align		8
        /*0040*/ 	.dword	_ZN40_INTERNAL_1ca18cf2_4_k_cu_713aaaab_240394cuda3std3__419piecewise_constructE
	.align		8
        /*0048*/ 	.dword	_ZN40_INTERNAL_1ca18cf2_4_k_cu_713aaaab_240394cuda3std3__48in_placeE
	.align		8
        /*0050*/ 	.dword	_ZN40_INTERNAL_1ca18cf2_4_k_cu_713aaaab_240394cuda3std6ranges3__45__cpo4swapE
	.align		8
        /*0058*/ 	.dword	_ZN40_INTERNAL_1ca18cf2_4_k_cu_713aaaab_240394cuda3std6ranges3__45__cpo9iter_moveE
	.align		8
        /*0060*/ 	.dword	_ZN40_INTERNAL_1ca18cf2_4_k_cu_713aaaab_240394cute7productE
	.align		8
        /*0068*/ 	.dword	_ZN40_INTERNAL_1ca18cf2_4_k_cu_713aaaab_240394cute1_E
	.align		8
        /*0070*/ 	.dword	$str$25
	.align		8
        /*0078*/ 	.dword	$str$26
	.align		8
        /*0080*/ 	.dword	$str$27
	.align		8
        /*0088*/ 	.dword	$str$28


//--------------------- .text._ZN7cutlass13device_kernelINS_4gemm6kernel13GemmUniversalIN4cute5tupleIJiiiiEEENS1_10collective13CollectiveMmaINS1_35MainloopSm100TmaUmmaWarpSpecializedILi5ELi2ELi4ENS5_IJNS4_1CILi2EEENSA_ILi1EEESC_EEEEENS5_IJNSA_ILi256EEENSA_ILi64EEENSA_ILi128EEEEEENS_6half_tENS5_IJlSC_lEEESJ_SK_NS4_8TiledMMAINS4_8MMA_AtomIJNS4_26SM100_MMA_F16BF16_2x1SM_SSISJ_SJ_fLi256ELi64ELNS4_4UMMA5MajorE0ELSP_0ELNSO_7ScaleInE0ELSQ_0EEEEEENS4_6LayoutINS5_IJSC_SC_SC_EEENS5_IJNSA_ILi0EEESV_SV_EEEEENS5_IJNS4_10UnderscoreESY_SY_EEEEENS4_18SM100_TMA_2SM_LOADENS4_14ComposedLayoutINS4_7SwizzleILi3ELi4ELi3EEENS4_18smem_ptr_flag_bitsILi16EEENST_INS5_IJNSA_ILi8EEESG_EEENS5_IJSG_SC_EEEEEEEvNS4_8identityES11_S1B_vS1C_EENS_8epilogue10collective18CollectiveEpilogueINS1E_23Sm100TmaWarpSpecializedILi3ELi2ELi32ELb1ELb0EEEJNS5_IJSH_SG_SH_EEENS5_IJNST_ISH_SC_EENST_INSA_ILi32EEESC_EEEEESJ_SK_SJ_SK_NS1E_6fusion15FusionCallbacksIS1I_NS1O_17LinearCombinationISJ_fSJ_fLNS_15FloatRoundStyleE2EEES1J_S1N_JEEENS4_5SM1004TMEM4LOAD26SM100_TMEM_LOAD_32dp32b32xENS4_13SM90_TMA_LOADENS12_INS13_ILi2ELi4ELi3EEES16_NST_INS5_IJS17_S1L_EEENS5_IJS1L_SC_EEEEEEENS4_39AutoVectorizingCopyWithAssumedAlignmentILi128EEENS4_14SM90_TMA_STOREES23_S25_S25_EEEvvEEEEvNT_6ParamsE --------------------------
	.section	.text._ZN7cutlass13device_kernelINS_4gemm6kernel13GemmUniversalIN4cute5tupleIJiiiiEEENS1_10collective13CollectiveMmaINS1_35MainloopSm100TmaUmmaWarpSpecializedILi5ELi2ELi4ENS5_IJNS4_1CILi2EEENSA_ILi1EEESC_EEEEENS5_IJNSA_ILi256EEENSA_ILi64EEENSA_ILi128EEEEEENS_6half_tENS5_IJlSC_lEEESJ_SK_NS4_8TiledMMAINS4_8MMA_AtomIJNS4_26SM100_MMA_F16BF16_2x1SM_SSISJ_SJ_fLi256ELi64ELNS4_4UMMA5MajorE0ELSP_0ELNSO_7ScaleInE0ELSQ_0EEEEEENS4_6LayoutINS5_IJSC_SC_SC_EEENS5_IJNSA_ILi0EEESV_SV_EEEEENS5_IJNS4_10UnderscoreESY_SY_EEEEENS4_18SM100_TMA_2SM_LOADENS4_14ComposedLayoutINS4_7SwizzleILi3ELi4ELi3EEENS4_18smem_ptr_flag_bitsILi16EEENST_INS5_IJNSA_ILi8EEESG_EEENS5_IJSG_SC_EEEEEEEvNS4_8identityES11_S1B_vS1C_EENS_8epilogue10collective18CollectiveEpilogueINS1E_23Sm100TmaWarpSpecializedILi3ELi2ELi32ELb1ELb0EEEJNS5_IJSH_SG_SH_EEENS5_IJNST_ISH_SC_EENST_INSA_ILi32EEESC_EEEEESJ_SK_SJ_SK_NS1E_6fusion15FusionCallbacksIS1I_NS1O_17LinearCombinationISJ_fSJ_fLNS_15FloatRoundStyleE2EEES1J_S1N_JEEENS4_5SM1004TMEM4LOAD26SM100_TMEM_LOAD_32dp32b32xENS4_13SM90_TMA_LOADENS12_INS13_ILi2ELi4ELi3EEES16_NST_INS5_IJS17_S1L_EEENS5_IJS1L_SC_EEEEEEENS4_39AutoVectorizingCopyWithAssumedAlignmentILi128EEENS4_14SM90_TMA_STOREES23_S25_S25_EEEvvEEEEvNT_6ParamsE,"ax",@progbits
	.align	128
.text._ZN7cutlass13device_kernelINS_4gemm6kernel13GemmUniversalIN4cute5tupleIJiiiiEEENS1_10collective13CollectiveMmaINS1_35MainloopSm100TmaUmmaWarpSpecializedILi5ELi2ELi4ENS5_IJNS4_1CILi2EEENSA_ILi1EEESC_EEEEENS5_IJNSA_ILi256EEENSA_ILi64EEENSA_ILi128EEEEEENS_6half_tENS5_IJlSC_lEEESJ_SK_NS4_8TiledMMAINS4_8MMA_AtomIJNS4_26SM100_MMA_F16BF16_2x1SM_SSISJ_SJ_fLi256ELi64ELNS4_4UMMA5MajorE0ELSP_0ELNSO_7ScaleInE0ELSQ_0EEEEEENS4_6LayoutINS5_IJSC_SC_SC_EEENS5_IJNSA_ILi0EEESV_SV_EEEEENS5_IJNS4_10UnderscoreESY_SY_EEEEENS4_18SM100_TMA_2SM_LOADENS4_14ComposedLayoutINS4_7SwizzleILi3ELi4ELi3EEENS4_18smem_ptr_flag_bitsILi16EEENST_INS5_IJNSA_ILi8EEESG_EEENS5_IJSG_SC_EEEEEEEvNS4_8identityES11_S1B_vS1C_EENS_8epilogue10collective18CollectiveEpilogueINS1E_23Sm100TmaWarpSpecializedILi3ELi2ELi32ELb1ELb0EEEJNS5_IJSH_SG_SH_EEENS5_IJNST_ISH_SC_EENST_INSA_ILi32EEESC_EEEEESJ_SK_SJ_SK_NS1E_6fusion15FusionCallbacksIS1I_NS1O_17LinearCombinationISJ_fSJ_fLNS_15FloatRoundStyleE2EEES1J_S1N_JEEENS4_5SM1004TMEM4LOAD26SM100_TMEM_LOAD_32dp32b32xENS4_13SM90_TMA_LOADENS12_INS13_ILi2ELi4ELi3EEES16_NST_INS5_IJS17_S1L_EEENS5_IJS1L_SC_EEEEEEENS4_39AutoVectorizingCopyWithAssumedAlignmentILi128EEENS4_14SM90_TMA_STOREES23_S25_S25_EEEvvEEEEvNT_6ParamsE:
        .type           _ZN7cutlass13device_kernelINS_4gemm6kernel13GemmUniversalIN4cute5tupleIJiiiiEEENS1_10collective13CollectiveMmaINS1_35MainloopSm100TmaUmmaWarpSpecializedILi5ELi2ELi4ENS5_IJNS4_1CILi2EEENSA_ILi1EEESC_EEEEENS5_IJNSA_ILi256EEENSA_ILi64EEENSA_ILi128EEEEEENS_6half_tENS5_IJlSC_lEEESJ_SK_NS4_8TiledMMAINS4_8MMA_AtomIJNS4_26SM100_MMA_F16BF16_2x1SM_SSISJ_SJ_fLi256ELi64ELNS4_4UMMA5MajorE0ELSP_0ELNSO_7ScaleInE0ELSQ_0EEEEEENS4_6LayoutINS5_IJSC_SC_SC_EEENS5_IJNSA_ILi0EEESV_SV_EEEEENS5_IJNS4_10UnderscoreESY_SY_EEEEENS4_18SM100_TMA_2SM_LOADENS4_14ComposedLayoutINS4_7SwizzleILi3ELi4ELi3EEENS4_18smem_ptr_flag_bitsILi16EEENST_INS5_IJNSA_ILi8EEESG_EEENS5_IJSG_SC_EEEEEEEvNS4_8identityES11_S1B_vS1C_EENS_8epilogue10collective18CollectiveEpilogueINS1E_23Sm100TmaWarpSpecializedILi3ELi2ELi32ELb1ELb0EEEJNS5_IJSH_SG_SH_EEENS5_IJNST_ISH_SC_EENST_INSA_ILi32EEESC_EEEEESJ_SK_SJ_SK_NS1E_6fusion15FusionCallbacksIS1I_NS1O_17LinearCombinationISJ_fSJ_fLNS_15FloatRoundStyleE2EEES1J_S1N_JEEENS4_5SM1004TMEM4LOAD26SM100_TMEM_LOAD_32dp32b32xENS4_13SM90_TMA_LOADENS12_INS13_ILi2ELi4ELi3EEES16_NST_INS5_IJS17_S1L_EEENS5_IJS1L_SC_EEEEEEENS4_39AutoVectorizingCopyWithAssumedAlignmentILi128EEENS4_14SM90_TMA_STOREES23_S25_S25_EEEvvEEEEvNT_6ParamsE,@function
        .size           _ZN7cutlass13device_kernelINS_4gemm6kernel13GemmUniversalIN4cute5tupleIJiiiiEEENS1_10collective13CollectiveMmaINS1_35MainloopSm100TmaUmmaWarpSpecializedILi5ELi2ELi4ENS5_IJNS4_1CILi2EEENSA_ILi1EEESC_EEEEENS5_IJNSA_ILi256EEENSA_ILi64EEENSA_ILi128EEEEEENS_6half_tENS5_IJlSC_lEEESJ_SK_NS4_8TiledMMAINS4_8MMA_AtomIJNS4_26SM100_MMA_F16BF16_2x1SM_SSISJ_SJ_fLi256ELi64ELNS4_4UMMA5MajorE0ELSP_0ELNSO_7ScaleInE0ELSQ_0EEEEEENS4_6LayoutINS5_IJSC_SC_SC_EEENS5_IJNSA_ILi0EEESV_SV_EEEEENS5_IJNS4_10UnderscoreESY_SY_EEEEENS4_18SM100_TMA_2SM_LOADENS4_14ComposedLayoutINS4_7SwizzleILi3ELi4ELi3EEENS4_18smem_ptr_flag_bitsILi16EEENST_INS5_IJNSA_ILi8EEESG_EEENS5_IJSG_SC_EEEEEEEvNS4_8identityES11_S1B_vS1C_EENS_8epilogue10collective18CollectiveEpilogueINS1E_23Sm100TmaWarpSpecializedILi3ELi2ELi32ELb1ELb0EEEJNS5_IJSH_SG_SH_EEENS5_IJNST_ISH_SC_EENST_INSA_ILi32EEESC_EEEEESJ_SK_SJ_SK_NS1E_6fusion15FusionCallbacksIS1I_NS1O_17LinearCombinationISJ_fSJ_fLNS_15FloatRoundStyleE2EEES1J_S1N_JEEENS4_5SM1004TMEM4LOAD26SM100_TMEM_LOAD_32dp32b32xENS4_13SM90_TMA_LOADENS12_INS13_ILi2ELi4ELi3EEES16_NST_INS5_IJS17_S1L_EEENS5_IJS1L_SC_EEEEEEENS4_39AutoVectorizingCopyWithAssumedAlignmentILi128EEENS4_14SM90_TMA_STOREES23_S25_S25_EEEvvEEEEvNT_6ParamsE,(.L_x_178 - _ZN7cutlass13device_kernelINS_4gemm6kernel13GemmUniversalIN4cute5tupleIJiiiiEEENS1_10collective13CollectiveMmaINS1_35MainloopSm100TmaUmmaWarpSpecializedILi5ELi2ELi4ENS5_IJNS4_1CILi2EEENSA_ILi1EEESC_EEEEENS5_IJNSA_ILi256EEENSA_ILi64EEENSA_ILi128EEEEEENS_6half_tENS5_IJlSC_lEEESJ_SK_NS4_8TiledMMAINS4_8MMA_AtomIJNS4_26SM100_MMA_F16BF16_2x1SM_SSISJ_SJ_fLi256ELi64ELNS4_4UMMA5MajorE0ELSP_0ELNSO_7ScaleInE0ELSQ_0EEEEEENS4_6LayoutINS5_IJSC_SC_SC_EEENS5_IJNSA_ILi0EEESV_SV_EEEEENS5_IJNS4_10UnderscoreESY_SY_EEEEENS4_18SM100_TMA_2SM_LOADENS4_14ComposedLayoutINS4_7SwizzleILi3ELi4ELi3EEENS4_18smem_ptr_flag_bitsILi16EEENST_INS5_IJNSA_ILi8EEESG_EEENS5_IJSG_SC_EEEEEEEvNS4_8identityES11_S1B_vS1C_EENS_8epilogue10collective18CollectiveEpilogueINS1E_23Sm100TmaWarpSpecializedILi3ELi2ELi32ELb1ELb0EEEJNS5_IJSH_SG_SH_EEENS5_IJNST_ISH_SC_EENST_INSA_ILi32EEESC_EEEEESJ_SK_SJ_SK_NS1E_6fusion15FusionCallbacksIS1I_NS1O_17LinearCombinationISJ_fSJ_fLNS_15FloatRoundStyleE2EEES1J_S1N_JEEENS4_5SM1004TMEM4LOAD26SM100_TMEM_LOAD_32dp32b32xENS4_13SM90_TMA_LOADENS12_INS13_ILi2ELi4ELi3EEES16_NST_INS5_IJS17_S1L_EEENS5_IJS1L_SC_EEEEEEENS4_39AutoVectorizingCopyWithAssumedAlignmentILi128EEENS4_14SM90_TMA_STOREES23_S25_S25_EEEvvEEEEvNT_6ParamsE)
        .other          _ZN7cutlass13device_kernelINS_4gemm6kernel13GemmUniversalIN4cute5tupleIJiiiiEEENS1_10collective13CollectiveMmaINS1_35MainloopSm100TmaUmmaWarpSpecializedILi5ELi2ELi4ENS5_IJNS4_1CILi2EEENSA_ILi1EEESC_EEEEENS5_IJNSA_ILi256EEENSA_ILi64EEENSA_ILi128EEEEEENS_6half_tENS5_IJlSC_lEEESJ_SK_NS4_8TiledMMAINS4_8MMA_AtomIJNS4_26SM100_MMA_F16BF16_2x1SM_SSISJ_SJ_fLi256ELi64ELNS4_4UMMA5MajorE0ELSP_0ELNSO_7ScaleInE0ELSQ_0EEEEEENS4_6LayoutINS5_IJSC_SC_SC_EEENS5_IJNSA_ILi0EEESV_SV_EEEEENS5_IJNS4_10UnderscoreESY_SY_EEEEENS4_18SM100_TMA_2SM_LOADENS4_14ComposedLayoutINS4_7SwizzleILi3ELi4ELi3EEENS4_18smem_ptr_flag_bitsILi16EEENST_INS5_IJNSA_ILi8EEESG_EEENS5_IJSG_SC_EEEEEEEvNS4_8identityES11_S1B_vS1C_EENS_8epilogue10collective18CollectiveEpilogueINS1E_23Sm100TmaWarpSpecializedILi3ELi2ELi32ELb1ELb0EEEJNS5_IJSH_SG_SH_EEENS5_IJNST_ISH_SC_EENST_INSA_ILi32EEESC_EEEEESJ_SK_SJ_SK_NS1E_6fusion15FusionCallbacksIS1I_NS1O_17LinearCombinationISJ_fSJ_fLNS_15FloatRoundStyleE2EEES1J_S1N_JEEENS4_5SM1004TMEM4LOAD26SM100_TMEM_LOAD_32dp32b32xENS4_13SM90_TMA_LOADENS12_INS13_ILi2ELi4ELi3EEES16_NST_INS5_IJS17_S1L_EEENS5_IJS1L_SC_EEEEEEENS4_39AutoVectorizingCopyWithAssumedAlignmentILi128EEENS4_14SM90_TMA_STOREES23_S25_S25_EEEvvEEEEvNT_6ParamsE,@"STO_CUDA_ENTRY STV_DEFAULT"
_ZN7cutlass13device_kernelINS_4gemm6kernel13GemmUniversalIN4cute5tupleIJiiiiEEENS1_10collective13CollectiveMmaINS1_35MainloopSm100TmaUmmaWarpSpecializedILi5ELi2ELi4ENS5_IJNS4_1CILi2EEENSA_ILi1EEESC_EEEEENS5_IJNSA_ILi256EEENSA_ILi64EEENSA_ILi128EEEEEENS_6half_tENS5_IJlSC_lEEESJ_SK_NS4_8TiledMMAINS4_8MMA_AtomIJNS4_26SM100_MMA_F16BF16_2x1SM_SSISJ_SJ_fLi256ELi64ELNS4_4UMMA5MajorE0ELSP_0ELNSO_7ScaleInE0ELSQ_0EEEEEENS4_6LayoutINS5_IJSC_SC_SC_EEENS5_IJNSA_ILi0EEESV_SV_EEEEENS5_IJNS4_10UnderscoreESY_SY_EEEEENS4_18SM100_TMA_2SM_LOADENS4_14ComposedLayoutINS4_7SwizzleILi3ELi4ELi3EEENS4_18smem_ptr_flag_bitsILi16EEENST_INS5_IJNSA_ILi8EEESG_EEENS5_IJSG_SC_EEEEEEEvNS4_8identityES11_S1B_vS1C_EENS_8epilogue10collective18CollectiveEpilogueINS1E_23Sm100TmaWarpSpecializedILi3ELi2ELi32ELb1ELb0EEEJNS5_IJSH_SG_SH_EEENS5_IJNST_ISH_SC_EENST_INSA_ILi32EEESC_EEEEESJ_SK_SJ_SK_NS1E_6fusion15FusionCallbacksIS1I_NS1O_17LinearCombinationISJ_fSJ_fLNS_15FloatRoundStyleE2EEES1J_S1N_JEEENS4_5SM1004TMEM4LOAD26SM100_TMEM_LOAD_32dp32b32xENS4_13SM90_TMA_LOADENS12_INS13_ILi2ELi4ELi3EEES16_NST_INS5_IJS17_S1L_EEENS5_IJS1L_SC_EEEEEEENS4_39AutoVectorizingCopyWithAssumedAlignmentILi128EEENS4_14SM90_TMA_STOREES23_S25_S25_EEEvvEEEEvNT_6ParamsE:
[----:B------:R-:W1:Y:S01]  /*0000*/  LDC R1, c[0x0][0x37c] ;  /* 0x0000df00ff017b82 */ /* 0x000e620000000800 */
[----:B------:R-:W2:Y:S01]  /*0010*/  S2R R97, SR_TID.X ;  /* 0x0000000000617919 */ /* 0x000ea20000002100 */
[----:B------:R-:W3:Y:S06]  /*0020*/  LDCU.64 UR6, c[0x0][0x890] ;  /* 0x00011200ff0677ac */ /* 0x000eec0008000a00 */
[----:B------:R-:W4:Y:S01]  /*0030*/  S2UR UR37, SR_CgaCtaId ;  /* 0x00000000002579c3 */ /* 0x000f220000008800 */
[----:B------:R-:W-:Y:S02]  /*0040*/  PRMT R92, RZ, 0x7610, R92 ;  /* 0x00007610ff5c7816 */ /* 0x000fe4000000005c */
[----:B------:R-:W-:Y:S01]  /*0050*/  ELECT P1, URZ, PT ;  /* 0x0000000000ff782f */ /* 0x000fe20003820000 */
[----:B------:R-:W1:Y:S01]  /*0060*/  LDCU.64 UR46, c[0x0][0x358] ;  /* 0x00006b00ff2e77ac */ /* 0x000e620008000a00 */
[----:B---3--:R-:W-:-:S04]  /*0070*/  UISETP.NE.U32.AND UP0, UPT, UR6, URZ, UPT ;  /* 0x000000ff0600728c */ /* 0x008fc8000bf05070 */
[----:B------:R-:W-:Y:S02]  /*0080*/  UISETP.NE.AND.EX UP0, UPT, UR7, URZ, UPT, UP0 ;  /* 0x000000ff0700728c */ /* 0x000fe4000bf05300 */
[----:B----4-:R-:W-:Y:S02]  /*0090*/  ULOP3.LUT UR5, UR37, 0x1, URZ, 0xc0, !UPT ;  /* 0x0000000125057892 */ /* 0x010fe4000f8ec0ff */
[----:B------:R-:W-:Y:S01]  /*00a0*/  ULOP3.LUT UR4, UR37, 0x1, URZ, 0x3c, !UPT ;  /* 0x0000000125047892 */ /* 0x000fe2000f8e3cff */
[----:B--2---:R-:W-:-:S05]  /*00b0*/  SHF.R.U32.HI R96, RZ, 0x5, R97 ;  /* 0x00000005ff607819 */ /* 0x004fca0000011661 */
[----:B------:R-:W2:Y:S02]  /*00c0*/  SHFL.IDX PT, R0, R96, RZ, 0x1f ;  /* 0x00001fff60007589 */ /* 0x000ea400000e0000 */
[----:B--2---:R-:W-:Y:S01]  /*00d0*/  R2UR UR10, R0 ;  /* 0x00000000000a72ca */ /* 0x004fe200000e0000 */
[----:B-1----:R-:W-:-:S14]  /*00e0*/  BRA.U UP0, `(.L_x_0) ;  /* 0x00000001002c7547 */ /* 0x002fdc000b800000 */
[----:B------:R-:W1:Y:S02]  /*00f0*/  LDCU.64 UR8, c[0x0][0x888] ;  /* 0x00011100ff0877ac */ /* 0x000e640008000a00 */
[----:B-1----:R-:W-:-:S04]  /*0100*/  UISETP.NE.U32.AND UP0, UPT, UR8, URZ, UPT ;  /* 0x000000ff0800728c */ /* 0x002fc8000bf05070 */
[----:B------:R-:W-:-:S09]  /*0110*/  UISETP.NE.AND.EX UP0, UPT, UR9, URZ, UPT, UP0 ;  /* 0x000000ff0900728c */ /* 0x000fd2000bf05300 */
[----:B------:R-:W-:Y:S05]  /*0120*/  BRA.U !UP0, `(.L_x_1) ;  /* 0x0000000108107547 */ /* 0x000fea000b800000 */
[----:B------:R-:W1:Y:S02]  /*0130*/  LDC.64 R2, c[0x0][0x888] ;  /* 0x00022200ff027b82 */ /* 0x000e640000000a00 */
[----:B-1----:R1:W5:Y:S01]  /*0140*/  LDG.E R49, desc[UR46][R2.64] ;  /* 0x0000002e02317981 */ /* 0x002362000c1e1900 */
[----:B------:R-:W-:Y:S01]  /*0150*/  HFMA2 R92, -RZ, RZ, 0, 5.9604644775390625e-08 ;  /* 0x00000001ff5c7431 */ /* 0x000fe200000001ff */
[----:B------:R-:W-:Y:S05]  /*0160*/  BRA `(.L_x_0) ;  /* 0x00000000000c7947 */ /* 0x000fea0003800000 */
.L_x_1:
[----:B------:R-:W1:Y:S01]  /*0170*/  LDCU UR8, c[0x0][0x880] ;  /* 0x00011000ff0877ac */ /* 0x000e620008000800 */
[----:B------:R-:W-:Y:S01]  /*0180*/  HFMA2 R92, -RZ, RZ, 0, 5.9604644775390625e-08 ;  /* 0x00000001ff5c7431 */ /* 0x000fe200000001ff */
[----:B-1----:R-:W-:-:S07]  /*0190*/  MOV R49, UR8 ;  /* 0x0000000800317c02 */ /* 0x002fce0008000f00 */
.L_x_0:
[----:B------:R-:W2:Y:S02]  /*01a0*/  LDCU.64 UR8, c[0x0][0x8b0] ;  /* 0x00011600ff0877ac */ /* 0x000ea40008000a00 */
[----:B--2---:R-:W-:-:S04]  /*01b0*/  UISETP.NE.U32.AND UP0, UPT, UR8, URZ, UPT ;  /* 0x000000ff0800728c */ /* 0x004fc8000bf05070 */
[----:B------:R-:W-:-:S09]  /*01c0*/  UISETP.NE.AND.EX UP0, UPT, UR9, URZ, UPT, UP0 ;  /* 0x000000ff0900728c */ /* 0x000fd2000bf05300 */
[----:B------:R-:W-:Y:S05]  /*01d0*/  BRA.U UP0, `(.L_x_2) ;  /* 0x0000000100247547 */ /* 0x000fea000b800000 */
[----:B------:R-:W2:Y:S02]  /*01e0*/  LDCU.64 UR8, c[0x0][0x8a8] ;  /* 0x00011500ff0877ac */ /* 0x000ea40008000a00 */
[----:B--2---:R-:W-:-:S04]  /*01f0*/  UISETP.NE.U32.AND UP0, UPT, UR8, URZ, UPT ;  /* 0x000000ff0800728c */ /* 0x004fc8000bf05070 */
[----:B------:R-:W-:-:S09]  /*0200*/  UISETP.NE.AND.EX UP0, UPT, UR9, URZ, UPT, UP0 ;  /* 0x000000ff0900728c */ /* 0x000fd2000bf05300 */
[----:B------:R-:W-:Y:S05]  /*0210*/  BRA.U !UP0, `(.L_x_3) ;  /* 0x00000001080c7547 */ /* 0x000fea000b800000 */
[----:B-1----:R-:W1:Y:S02]  /*0220*/  LDC.64 R2, c[0x0][0x8a8] ;  /* 0x00022a00ff027b82 */ /* 0x002e640000000a00 */
[----:B-1----:R2:W5:Y:S01]  /*0230*/  LDG.E R47, desc[UR46][R2.64] ;  /* 0x0000002e022f7981 */ /* 0x002562000c1e1900 */
[----:B------:R-:W-:Y:S05]  /*0240*/  BRA `(.L_x_2) ;  /* 0x0000000000087947 */ /* 0x000fea0003800000 */
.L_x_3:
[----:B------:R-:W2:Y:S02]  /*0250*/  LDCU UR8, c[0x0][0x8a0] ;  /* 0x00011400ff0877ac */ /* 0x000ea40008000800 */
[----:B--2---:R-:W-:Y:S02]  /*0260*/  MOV R47, UR8 ;  /* 0x00000008002f7c02 */ /* 0x004fe40008000f00 */
.L_x_2:
[----:B------:R-:W-:Y:S01]  /*0270*/  IMAD.U32 R0, RZ, RZ, UR10 ;  /* 0x0000000aff007e24 */ /* 0x000fe2000f8e00ff */
[----:B------:R-:W-:Y:S04]  /*0280*/  BSSY.RECONVERGENT B0, `(.L_x_4) ;  /* 0x000000c000007945 */ /* 0x000fe80003800200 */
[C---:B------:R-:W-:Y:S02]  /*0290*/  ISETP.NE.OR P2, PT, R0.reuse, 0x1, !P1 ;  /* 0x000000010000780c */ /* 0x040fe40004f45670 */
[----:B------:R-:W-:-:S11]  /*02a0*/  ISETP.NE.OR P0, PT, R0, 0x3, !P1 ;  /* 0x000000030000780c */ /* 0x000fd60004f05670 */
[----:B------:R-:W-:Y:S05]  /*02b0*/  @P2 BRA `(.L_x_5) ;  /* 0x0000000000202947 */ /* 0x000fea0003800000 */
[----:B------:R-:W3:Y:S02]  /*02c0*/  LDCU.64 UR8, c[0x0][0x348] ;  /* 0x00006900ff0877ac */ /* 0x000ee40008000a00 */
[----:B---3--:R-:W-:Y:S02]  /*02d0*/  UIADD3 UR12, UP1, UPT, UR8, 0x80, URZ ;  /* 0x00000080080c7890 */ /* 0x008fe4000ff3e0ff */
[----:B------:R-:W-:Y:S02]  /*02e0*/  UIADD3 UR8, UP0, UPT, UR8, 0x180, URZ ;  /* 0x0000018008087890 */ /* 0x000fe4000ff1e0ff */
[----:B------:R-:W-:Y:S02]  /*02f0*/  UIADD3.X UR13, UPT, UPT, URZ, UR9, URZ, UP1, !UPT ;  /* 0x00000009ff0d7290 */ /* 0x000fe40008ffe4ff */
[----:B------:R-:W-:-:S07]  /*0300*/  UIADD3.X UR9, UPT, UPT, URZ, UR9, URZ, UP0, !UPT ;  /* 0x00000009ff097290 */ /* 0x000fce00087fe4ff */
[----:B------:R3:W-:Y:S02]  /*0310*/  UTMACCTL.PF [UR12] ;  /* 0x000000000c0079b9 */ /* 0x0007e40008040000 */
[----:B------:R3:W-:Y:S02]  /*0320*/  UTMACCTL.PF [UR8] ;  /* 0x00000000080079b9 */ /* 0x0007e40008040000 */
[----:B---3--:R-:W-:Y:S01]  /*0330*/  NOP ;  /* 0x0000000000007918 */ /* 0x008fe20000000000 */
.L_x_5:
[----:B------:R-:W-:Y:S05]  /*0340*/  BSYNC.RECONVERGENT B0 ;  /* 0x0000000000007941 */ /* 0x000fea0003800200 */
.L_x_4:
[----:B------:R-:W-:Y:S04]  /*0350*/  BSSY.RECONVERGENT B0, `(.L_x_6) ;  /* 0x000000a000007945 */ /* 0x000fe80003800200 */
        /* <DEDUP_REMOVED lines=9> */
.L_x_7:
[----:B------:R-:W-:Y:S05]  /*03f0*/  BSYNC.RECONVERGENT B0 ;  /* 0x0000000000007941 */ /* 0x000fea0003800200 */
.L_x_6:
[----:B------:R-:W3:Y:S01]  /*0400*/  LDCU.64 UR8, c[0x0][0x888] ;  /* 0x00011100ff0877ac */ /* 0x000ee20008000a00 */
[----:B------:R-:W-:Y:S02]  /*0410*/  UISETP.EQ.U32.AND UP1, UPT, UR6, URZ, UPT ;  /* 0x000000ff0600728c */ /* 0x000fe4000bf22070 */
[----:B------:R-:W-:Y:S02]  /*0420*/  UPLOP3.LUT UP5, UPT, UPT, UPT, UPT, 0x80, 0x8 ;  /* 0x000000000008789c */ /* 0x000fe40003faf070 */
[----:B---3--:R-:W-:-:S04]  /*0430*/  UISETP.NE.U32.AND UP0, UPT, UR8, URZ, UPT ;  /* 0x000000ff0800728c */ /* 0x008fc8000bf05070 */
[----:B------:R-:W-:-:S04]  /*0440*/  UISETP.NE.AND.EX UP0, UPT, UR9, URZ, UPT, UP0 ;  /* 0x000000ff0900728c */ /* 0x000fc8000bf05300 */
[----:B------:R-:W-:-:S04]  /*0450*/  UISETP.EQ.OR.EX UP2, UPT, UR7, URZ, !UP0, UP1 ;  /* 0x000000ff0700728c */ /* 0x000fc8000c742710 */
[----:B------:R-:W-:-:S05]  /*0460*/  UP2UR UR53, UPR, URZ, 0x4 ;  /* 0x00000004ff357883 */ /* 0x000fca0008000000 */
[----:B------:R-:W-:Y:S07]  /*0470*/  BRA.U !UP2, `(.L_x_8) ;  /* 0x000000010a207547 */ /* 0x000fee000b800000 */
[----:B------:R-:W-:Y:S01]  /*0480*/  UISETP.NE.U32.AND UP2, UPT, UR6, URZ, UPT ;  /* 0x000000ff0600728c */ /* 0x000fe2000bf45070 */
[----:B-----5:R-:W-:Y:S01]  /*0490*/  FSETP.NEU.AND P0, PT, R49, RZ, PT ;  /* 0x000000ff3100720b */ /* 0x020fe20003f0d000 */
[----:B------:R-:W-:Y:S02]  /*04a0*/  USEL UR6, URZ, 0xffffffff, UP0 ;  /* 0xffffffffff067887 */ /* 0x000fe40008000000 */
[----:B------:R-:W-:-:S10]  /*04b0*/  UISETP.NE.AND.EX UP2, UPT, UR7, URZ, UPT, UP2 ;  /* 0x000000ff0700728c */ /* 0x000fd4000bf45320 */
[----:B------:R-:W-:Y:S01]  /*04c0*/  VOTEU.ANY UP1, P0 ;  /* 0x0000000000ff7886 */ /* 0x000fe20000020100 */
[----:B------:R-:W-:-:S04]  /*04d0*/  @!UP2 USEL UR6, URZ, 0xffffffff, UP1 ;  /* 0xffffffffff06a887 */ /* 0x000fc80008800000 */
[----:B------:R-:W-:-:S04]  /*04e0*/  ULOP3.LUT UR6, UR6, 0x1, URZ, 0xc0, !UPT ;  /* 0x0000000106067892 */ /* 0x000fc8000f8ec0ff */
[----:B------:R-:W-:-:S11]  /*04f0*/  UISETP.NE.U32.AND UP5, UPT, UR6, 0x1, UPT ;  /* 0x000000010600788c */ /* 0x000fd6000bfa5070 */
.L_x_8:
[----:B------:R-:W3:Y:S01]  /*0500*/  SHFL.IDX PT, R0, R96, RZ, 0x1f ;  /* 0x00001fff60007589 */ /* 0x000ee200000e0000 */
[----:B------:R-:W-:-:S04]  /*0510*/  UISETP.NE.AND UP1, UPT, UR10, 0x2, UPT ;  /* 0x000000020a00788c */ /* 0x000fc8000bf25270 */
[----:B------:R-:W-:Y:S02]  /*0520*/  UISETP.EQ.AND UP2, UPT, UR5, URZ, !UP1 ;  /* 0x000000ff0500728c */ /* 0x000fe4000cf42270 */
[----:B------:R-:W-:-:S04]  /*0530*/  USEL UR7, URZ, 0x1, UP1 ;  /* 0x00000001ff077887 */ /* 0x000fc80008800000 */
[----:B------:R-:W-:Y:S02]  /*0540*/  PLOP3.LUT P5, PT, P1, PT, UP2, 0x80, 0x8 ;  /* 0x000000000008781c */ /* 0x000fe40000faf028 */
[----:B---3--:R-:W-:-:S13]  /*0550*/  ISETP.NE.AND P0, PT, R0, RZ, PT ;  /* 0x000000ff0000720c */ /* 0x008fda0003f05270 */
[----:B------:R-:W-:Y:S05]  /*0560*/  @P0 BRA `(.L_x_9) ;  /* 0x00000000004c0947 */ /* 0x000fea0003800000 */
[----:B------:R-:W-:Y:S01]  /*0570*/  UMOV UR8, 0x400 ;  /* 0x0000040000087882 */ /* 0x000fe20000000000 */
[----:B------:R-:W-:Y:S01]  /*0580*/  UMOV UR6, 0x1 ;  /* 0x0000000100067882 */ /* 0x000fe20000000000 */
[----:B------:R-:W-:Y:S02]  /*0590*/  ULEA UR8, UR37, UR8, 0x18 ;  /* 0x0000000825087291 */ /* 0x000fe4000f8ec0ff */
[----:B------:R-:W-:-:S04]  /*05a0*/  UIADD3 UR12, UPT, UPT, -UR6, 0x100000, URZ ;  /* 0x00100000060c7890 */ /* 0x000fc8000fffe1ff */
[----:B------:R-:W-:Y:S02]  /*05b0*/  USHF.L.U32 UR13, UR12, 0xb, URZ ;  /* 0x0000000b0c0d7899 */ /* 0x000fe400080006ff */
[----:B------:R-:W-:Y:S01]  /*05c0*/  USHF.L.U32 UR12, UR12, 0x1, URZ ;  /* 0x000000010c0c7899 */ /* 0x000fe200080006ff */
[----:B------:R-:W-:Y:S01]  /*05d0*/  ELECT P0, URZ, PT ;  /* 0x0000000000ff782f */ /* 0x000fe20003800000 */
[----:B------:R-:W3:Y:S10]  /*05e0*/  FENCE.VIEW.ASYNC.S ;  /* 0x00000000000073c6 */ /* 0x000ef40000000000 */
[----:B---3--:R3:W4:Y:S01]  /*05f0*/  SYNCS.EXCH.64 URZ, [UR8], UR12 ;  /* 0x0000000c08ff75b2 */ /* 0x0087220008000100 */
[----:B------:R3:W1:Y:S01]  /*0600*/  SYNCS.EXCH.64 URZ, [UR8+0x28], UR12 ;  /* 0x0000280c08ff75b2 */ /* 0x0006620008000100 */
        /* <DEDUP_REMOVED lines=8> */
[----:B------:R-:W-:Y:S01]  /*0690*/  NOP ;  /* 0x0000000000007918 */ /* 0x000fe20000000000 */
.L_x_9:
[----:B------:R-:W2:Y:S01]  /*06a0*/  SHFL.IDX PT, R0, R96, RZ, 0x1f ;  /* 0x00001fff60007589 */ /* 0x000ea200000e0000 */
[----:B------:R-:W-:Y:S01]  /*06b0*/  NOP ;  /* 0x0000000000007918 */ /* 0x000fe20000000000 */
[----:B--2---:R-:W-:-:S13]  /*06c0*/  ISETP.NE.AND P0, PT, R0, 0x1, PT ;  /* 0x000000010000780c */ /* 0x004fda0003f05270 */
[----:B------:R-:W-:Y:S05]  /*06d0*/  @P0 BRA `(.L_x_10) ;  /* 0x00000000004c0947 */ /* 0x000fea0003800000 */
[----:B------:R-:W-:Y:S01]  /*06e0*/  UMOV UR9, 0x400 ;  /* 0x0000040000097882 */ /* 0x000fe20000000000 */
[----:B---3--:R-:W-:Y:S01]  /*06f0*/  UMOV UR8, 0x20 ;  /* 0x0000002000087882 */ /* 0x008fe20000000000 */
[----:B------:R-:W-:Y:S01]  /*0700*/  UMOV UR6, 0x80 ;  /* 0x0000008000067882 */ /* 0x000fe20000000000 */
[----:B------:R-:W-:Y:S02]  /*0710*/  ULEA UR9, UR37, UR9, 0x18 ;  /* 0x0000000925097291 */ /* 0x000fe4000f8ec0ff */
[----:B------:R-:W-:-:S04]  /*0720*/  UIADD3 UR12, UPT, UPT, -UR8, 0x100000, URZ ;  /* 0x00100000080c7890 */ /* 0x000fc8000fffe1ff */
[----:B------:R-:W-:Y:S02]  /*0730*/  USHF.L.U32 UR13, UR12, 0xb, URZ ;  /* 0x0000000b0c0d7899 */ /* 0x000fe400080006ff */
[----:B------:R-:W-:Y:S02]  /*0740*/  USHF.L.U32 UR12, UR12, 0x1, URZ ;  /* 0x000000010c0c7899 */ /* 0x000fe400080006ff */
[----:B------:R-:W-:-:S04]  /*0750*/  UIADD3 UR14, UPT, UPT, -UR6, 0x100000, URZ ;  /* 0x00100000060e7890 */ /* 0x000fc8000fffe1ff */
[----:B------:R-:W-:Y:S02]  /*0760*/  USHF.L.U32 UR15, UR14, 0xb, URZ ;  /* 0x0000000b0e0f7899 */ /* 0x000fe400080006ff */
[----:B------:R-:W-:Y:S01]  /*0770*/  USHF.L.U32 UR14, UR14, 0x1, URZ ;  /* 0x000000010e0e7899 */ /* 0x000fe200080006ff */
[----:B------:R-:W-:Y:S01]  /*0780*/  ELECT P0, URZ, PT ;  /* 0x0000000000ff782f */ /* 0x000fe20003800000 */
[----:B------:R-:W2:Y:S02]  /*0790*/  FENCE.VIEW.ASYNC.S ;  /* 0x00000000000073c6 */ /* 0x000ea40000000000 */
[----:B--2---:R2:W3:Y:S08]  /*07a0*/  SYNCS.EXCH.64 URZ, [UR9+0x50], UR12 ;  /* 0x0000500c09ff75b2 */ /* 0x0044f00008000100 */
[----:B------:R2:W1:Y:S01]  /*07b0*/  SYNCS.EXCH.64 URZ, [UR9+0x68], UR14 ;  /* 0x0000680e09ff75b2 */ /* 0x0004620008000100 */
[----:B------:R2:W1:Y:S01]  /*07c0*/  SYNCS.EXCH.64 URZ, [UR9+0x58], UR12 ;  /* 0x0000580c09ff75b2 */ /* 0x0004620008000100 */
[----:B------:R2:W1:Y:S01]  /*07d0*/  SYNCS.EXCH.64 URZ, [UR9+0x70], UR14 ;  /* 0x0000700e09ff75b2 */ /* 0x0004620008000100 */
[----:B------:R2:W1:Y:S01]  /*07e0*/  SYNCS.EXCH.64 URZ, [UR9+0x60], UR12 ;  /* 0x0000600c09ff75b2 */ /* 0x0004620008000100 */
[----:B------:R2:W1:Y:S01]  /*07f0*/  SYNCS.EXCH.64 URZ, [UR9+0x78], UR14 ;  /* 0x0000780e09ff75b2 */ /* 0x0004620008000100 */
[----:B------:R-:W-:Y:S01]  /*0800*/  NOP ;  /* 0x0000000000007918 */ /* 0x000fe20000000000 */
.L_x_10:
[----:B------:R-:W4:Y:S01]  /*0810*/  SHFL.IDX PT, R0, R96, RZ, 0x1f ;  /* 0x00001fff60007589 */ /* 0x000f2200000e0000 */
[----:B------:R-:W-:Y:S01]  /*0820*/  NOP ;  /* 0x0000000000007918 */ /* 0x000fe20000000000 */
[----:B----4-:R-:W-:-:S13]  /*0830*/  ISETP.NE.AND P0, PT, R0, 0x3, PT ;  /* 0x000000030000780c */ /* 0x010fda0003f05270 */
[----:B------:R-:W-:Y:S05]  /*0840*/  @P0 BRA `(.L_x_11) ;  /* 0x00000000002c0947 */ /* 0x000fea0003800000 */
[----:B---3--:R-:W-:Y:S01]  /*0850*/  UMOV UR8, 0x400 ;  /* 0x0000040000087882 */ /* 0x008fe20000000000 */
[----:B------:R-:W-:Y:S01]  /*0860*/  UMOV UR6, 0x20 ;  /* 0x0000002000067882 */ /* 0x000fe20000000000 */
[----:B------:R-:W-:Y:S02]  /*0870*/  ULEA UR8, UR37, UR8, 0x18 ;  /* 0x0000000825087291 */ /* 0x000fe4000f8ec0ff */
[----:B--2---:R-:W-:-:S04]  /*0880*/  UIADD3 UR12, UPT, UPT, -UR6, 0x100000, URZ ;  /* 0x00100000060c7890 */ /* 0x004fc8000fffe1ff */
[----:B------:R-:W-:Y:S02]  /*0890*/  USHF.L.U32 UR13, UR12, 0xb, URZ ;  /* 0x0000000b0c0d7899 */ /* 0x000fe400080006ff */
[----:B------:R-:W-:Y:S01]  /*08a0*/  USHF.L.U32 UR12, UR12, 0x1, URZ ;  /* 0x000000010c0c7899 */ /* 0x000fe200080006ff */
[----:B------:R-:W-:Y:S01]  /*08b0*/  ELECT P0, URZ, PT ;  /* 0x0000000000ff782f */ /* 0x000fe20003800000 */
[----:B------:R-:W2:Y:S10]  /*08c0*/  FENCE.VIEW.ASYNC.S ;  /* 0x00000000000073c6 */ /* 0x000eb40000000000 */
[----:B--2---:R4:W2:Y:S01]  /*08d0*/  SYNCS.EXCH.64 URZ, [UR8+0x80], UR12 ;  /* 0x0000800c08ff75b2 */ /* 0x0048a20008000100 */
[----:B------:R4:W3:Y:S02]  /*08e0*/  SYNCS.EXCH.64 URZ, [UR8+0x88], UR12 ;  /* 0x0000880c08ff75b2 */ /* 0x0008e40008000100 */
[----:B----4-:R-:W-:Y:S01]  /*08f0*/  NOP ;  /* 0x0000000000007918 */ /* 0x010fe20000000000 */
.L_x_11:
[----:B------:R-:W4:Y:S01]  /*0900*/  SHFL.IDX PT, R0, R96, RZ, 0x1f ;  /* 0x00001fff60007589 */ /* 0x000f2200000e0000 */
[----:B------:R-:W-:Y:S01]  /*0910*/  NOP ;  /* 0x0000000000007918 */ /* 0x000fe20000000000 */
[----:B----4-:R-:W-:-:S13]  /*0920*/  ISETP.NE.AND P0, PT, R0, 0x4, PT ;  /* 0x000000040000780c */ /* 0x010fda0003f05270 */
[----:B------:R-:W-:Y:S05]  /*0930*/  @P0 BRA `(.L_x_12) ;  /* 0x0000000000480947 */ /* 0x000fea0003800000 */
[----:B--2---:R-:W-:Y:S01]  /*0940*/  UMOV UR9, 0x1e0 ;  /* 0x000001e000097882 */ /* 0x004fe20000000000 */
[----:B---3--:R-:W-:Y:S01]  /*0950*/  UMOV UR8, 0x400 ;  /* 0x0000040000087882 */ /* 0x008fe20000000000 */
[----:B------:R-:W-:Y:S01]  /*0960*/  USEL UR9, UR9, 0x1a0, UP5 ;  /* 0x000001a009097887 */ /* 0x000fe2000a800000 */
        /* <DEDUP_REMOVED lines=10> */
[----:B--2---:R4:W2:Y:S08]  /*0a10*/  SYNCS.EXCH.64 URZ, [UR8+0x90], UR12 ;  /* 0x0000900c08ff75b2 */ /* 0x0048b00008000100 */
[----:B------:R4:W3:Y:S01]  /*0a20*/  SYNCS.EXCH.64 URZ, [UR8+0xa0], UR14 ;  /* 0x0000a00e08ff75b2 */ /* 0x0008e20008000100 */
[----:B------:R4:W1:Y:S01]  /*0a30*/  SYNCS.EXCH.64 URZ, [UR8+0x98], UR12 ;  /* 0x0000980c08ff75b2 */ /* 0x0008620008000100 */
[----:B------:R4:W1:Y:S02]  /*0a40*/  SYNCS.EXCH.64 URZ, [UR8+0xa8], UR14 ;  /* 0x0000a80e08ff75b2 */ /* 0x0008640008000100 */
[----:B----4-:R-:W-:Y:S01]  /*0a50*/  NOP ;  /* 0x0000000000007918 */ /* 0x010fe20000000000 */
.L_x_12:
[----:B------:R-:W4:Y:S01]  /*0a60*/  SHFL.IDX PT, R0, R96, RZ, 0x1f ;  /* 0x00001fff60007589 */ /* 0x000f2200000e0000 */
[----:B------:R-:W-:Y:S01]  /*0a70*/  NOP ;  /* 0x0000000000007918 */ /* 0x000fe20000000000 */
[----:B----4-:R-:W-:-:S13]  /*0a80*/  ISETP.NE.AND P0, PT, R0, 0x5, PT ;  /* 0x000000050000780c */ /* 0x010fda0003f05270 */
[----:B------:R-:W-:Y:S05]  /*0a90*/  @P0 BRA `(.L_x_13) ;  /* 0x0000000000540947 */ /* 0x000fea0003800000 */
[----:B--2---:R-:W-:Y:S01]  /*0aa0*/  UMOV UR9, 0x400 ;  /* 0x0000040000097882 */ /* 0x004fe20000000000 */
        /* <DEDUP_REMOVED lines=14> */
[----:B------:R4:W1:Y:S01]  /*0b90*/  SYNCS.EXCH.64 URZ, [UR9+0xd8], UR14 ;  /* 0x0000d80e09ff75b2 */ /* 0x0008620008000100 */
[----:B------:R4:W1:Y:S01]  /*0ba0*/  SYNCS.EXCH.64 URZ, [UR9+0xc0], UR12 ;  /* 0x0000c00c09ff75b2 */ /* 0x0008620008000100 */
[----:B------:R4:W1:Y:S01]  /*0bb0*/  SYNCS.EXCH.64 URZ, [UR9+0xe0], UR14 ;  /* 0x0000e00e09ff75b2 */ /* 0x0008620008000100 */
[----:B------:R4:W1:Y:S01]  /*0bc0*/  SYNCS.EXCH.64 URZ, [UR9+0xc8], UR12 ;  /* 0x0000c80c09ff75b2 */ /* 0x0008620008000100 */
[----:B------:R4:W1:Y:S02]  /*0bd0*/  SYNCS.EXCH.64 URZ, [UR9+0xe8], UR14 ;  /* 0x0000e80e09ff75b2 */ /* 0x0008640008000100 */
[----:B----4-:R-:W-:Y:S01]  /*0be0*/  NOP ;  /* 0x0000000000007918 */ /* 0x010fe20000000000 */
.L_x_13:
[----:B------:R-:W4:Y:S01]  /*0bf0*/  SHFL.IDX PT, R0, R96, RZ, 0x1f ;  /* 0x00001fff60007589 */ /* 0x000f2200000e0000 */
[----:B------:R-:W-:Y:S01]  /*0c00*/  ISETP.NE.OR P1, PT, RZ, UR10, !P1 ;  /* 0x0000000aff007c0c */ /* 0x000fe2000cf25670 */
        /* <DEDUP_REMOVED lines=12> */
[----:B------:R4:W3:Y:S01]  /*0cd0*/  SYNCS.EXCH.64 URZ, [UR8+0x100], UR12 ;  /* 0x0001000c08ff75b2 */ /* 0x0008e20008000100 */
[----:B------:R4:W1:Y:S01]  /*0ce0*/  SYNCS.EXCH.64 URZ, [UR8+0xf8], UR12 ;  /* 0x0000f80c08ff75b2 */ /* 0x0008620008000100 */
[----:B------:R4:W1:Y:S02]  /*0cf0*/  SYNCS.EXCH.64 URZ, [UR8+0x108], UR12 ;  /* 0x0001080c08ff75b2 */ /* 0x0008640008000100 */
[----:B----4-:R-:W-:Y:S01]  /*0d00*/  NOP ;  /* 0x0000000000007918 */ /* 0x010fe20000000000 */
.L_x_14:
[----:B------:R-:W-:Y:S01]  /*0d10*/  VOTEU.ALL UP1, P1 ;  /* 0x0000000000ff7886 */ /* 0x000fe20000820000 */
[----:B---3--:R-:W3:Y:S01]  /*0d20*/  LDCU UR8, c[0x0][0x36c] ;  /* 0x00006d80ff0877ac */ /* 0x008ee20008000800 */
[----:B------:R-:W-:Y:S01]  /*0d30*/  NOP ;  /* 0x0000000000007918 */ /* 0x000fe20000000000 */
[----:B------:R-:W-:Y:S01]  /*0d40*/  LOP3.LUT R10, R97, 0x1f, RZ, 0xc0, !PT ;  /* 0x0000001f610a7812 */ /* 0x000fe200078ec0ff */
[----:B--2---:R-:W-:Y:S01]  /*0d50*/  UMOV UR12, 0x20 ;  /* 0x00000020000c7882 */ /* 0x004fe20000000000 */
[----:B------:R-:W-:Y:S01]  /*0d60*/  @!UP1 UMOV UR6, 0x400 ;  /* 0x0000040000069882 */ /* 0x000fe20000000000 */
[----:B------:R-:W-:-:S04]  /*0d70*/  @!UP1 UIADD3 UR12, UPT, UPT, -UR12, 0x100000, URZ ;  /* 0x001000000c0c9890 */ /* 0x000fc8000fffe1ff */
[----:B------:R-:W-:Y:S02]  /*0d80*/  @!UP1 USHF.L.U32 UR13, UR12, 0xb, URZ ;  /* 0x0000000b0c0d9899 */ /* 0x000fe400080006ff */
[----:B------:R-:W-:Y:S02]  /*0d90*/  @!UP1 USHF.L.U32 UR12, UR12, 0x1, URZ ;  /* 0x000000010c0c9899 */ /* 0x000fe400080006ff */
[----:B------:R-:W-:Y:S01]  /*0da0*/  @!UP1 ULEA UR6, UR37, UR6, 0x18 ;  /* 0x0000000625069291 */ /* 0x000fe2000f8ec0ff */
[----:B------:R-:W-:Y:S01]  /*0db0*/  VOTEU.ALL UP1, P1 ;  /* 0x0000000000ff7886 */ /* 0x000fe20000820000 */
[----:B------:R-:W-:Y:S01]  /*0dc0*/  UISETP.NE.AND UP4, UPT, UR10, URZ, UPT ;  /* 0x000000ff0a00728c */ /* 0x000fe2000bf85270 */
[----:B------:R-:W2:Y:S09]  /*0dd0*/  FENCE.VIEW.ASYNC.S ;  /* 0x00000000000073c6 */ /* 0x000eb20000000000 */
[----:B--2---:R2:W4:Y:S01]  /*0de0*/  @!UP1 SYNCS.EXCH.64 URZ, [UR6+0x110], UR12 ;  /* 0x0001100c06ff95b2 */ /* 0x0045220008000100 */
[----:B---3--:R-:W-:-:S09]  /*0df0*/  UISETP.EQ.U32.AND UP1, UPT, UR8, 0x1, UPT ;  /* 0x000000010800788c */ /* 0x008fd2000bf22070 */
[----:B------:R-:W-:Y:S05]  /*0e00*/  BRA.U !UP1, `(.L_x_15) ;  /* 0x0000000109087547 */ /* 0x000fea000b800000 */
[----:B-1--4-:R-:W-:Y:S01]  /*0e10*/  UCGABAR_ARV ;  /* 0x00000000000079c7 */ /* 0x012fe20008000000 */
[----:B------:R-:W-:Y:S05]  /*0e20*/  BRA `(.L_x_16) ;  /* 0x0000000000047947 */ /* 0x000fea0003800000 */
.L_x_15:
[----:B-1--4-:R-:W-:Y:S01]  /*0e30*/  NOP ;  /* 0x0000000000007918 */ /* 0x012fe20000000000 */
.L_x_16:
[----:B------:R-:W1:Y:S01]  /*0e40*/  S2R R15, SR_CTAID.Y ;  /* 0x00000000000f7919 */ /* 0x000e620000002600 */
[----:B------:R-:W-:-:S05]  /*0e50*/  CS2R.32 R91, SR_CgaSize ;  /* 0x00000000005b7805 */ /* 0x000fca0000008a00 */
[----:B------:R-:W-:-:S05]  /*0e60*/  IMAD R91, R91, -0xa0, RZ ;  /* 0xffffff605b5b7824 */ /* 0x000fca00078e02ff */
[----:B--2---:R-:W-:-:S14]  /*0e70*/  R2UR UR6, R91 ;  /* 0x000000005b0672ca */ /* 0x004fdc00000e0000 */
[----:B------:R-:W2:Y:S01]  /*0e80*/  LDCU UR6, c[0x0][UR6+0x2b4] ;  /* 0x00005680060677ac */ /* 0x000ea20008000800 */
[----:B------:R-:W-:-:S05]  /*0e90*/  CS2R.32 R0, SR_CgaSize ;  /* 0x0000000000007805 */ /* 0x000fca0000008a00 */
[----:B------:R-:W-:-:S06]  /*0ea0*/  IMAD R0, R0, -0xa0, RZ ;  /* 0xffffff6000007824 */ /* 0x000fcc00078e02ff */
[----:B------:R-:W3:Y:S01]  /*0eb0*/  LDC R0, c[0x0][R0+0x2a4] ;  /* 0x0000a90000007b82 */ /* 0x000ee20000000800 */
[----:B------:R-:W-:Y:S01]  /*0ec0*/  PRMT R8, RZ, 0x7610, R8 ;  /* 0x00007610ff087816 */ /* 0x000fe20000000008 */
[----:B------:R-:W4:Y:S01]  /*0ed0*/  S2R R9, SR_CTAID.X ;  /* 0x0000000000097919 */ /* 0x000f220000002500 */
[----:B------:R-:W-:-:S05]  /*0ee0*/  CS2R.32 R91, SR_CgaSize ;  /* 0x00000000005b7805 */ /* 0x000fca0000008a00 */
[----:B------:R-:W-:-:S05]  /*0ef0*/  IMAD R91, R91, -0xa0, RZ ;  /* 0xffffff605b5b7824 */ /* 0x000fca00078e02ff */
[----:B------:R-:W-:-:S14]  /*0f00*/  R2UR UR8, R91 ;  /* 0x000000005b0872ca */ /* 0x000fdc00000e0000 */
[----:B------:R-:W3:Y:S01]  /*0f10*/  LDCU UR8, c[0x0][UR8+0x2b0] ;  /* 0x00005600080877ac */ /* 0x000ee20008000800 */
[----:B------:R-:W-:Y:S01]  /*0f20*/  UISETP.NE.AND UP2, UPT, UR10, 0x2, UPT ;  /* 0x000000020a00788c */ /* 0x000fe2000bf45270 */
[----:B------:R-:W2:Y:S01]  /*0f30*/  LDC R11, c[0x0][0xb24] ;  /* 0x0002c900ff0b7b82 */ /* 0x000ea20000000800 */
[----:B------:R-:W-:-:S05]  /*0f40*/  CS2R.32 R2, SR_CgaSize ;  /* 0x0000000000027805 */ /* 0x000fca0000008a00 */
[----:B------:R-:W-:-:S06]  /*0f50*/  IMAD R2, R2, -0xa0, RZ ;  /* 0xffffff6002027824 */ /* 0x000fcc00078e02ff */
[----:B------:R-:W3:Y:S08]  /*0f60*/  LDC R2, c[0x0][R2+0x2a0] ;  /* 0x0000a80002027b82 */ /* 0x000ef00000000800 */
[----:B------:R-:W3:Y:S01]  /*0f70*/  LDC R40, c[0x0][0xb24] ;  /* 0x0002c900ff287b82 */ /* 0x000ee20000000800 */
[----:B-1----:R-:W-:-:S07]  /*0f80*/  I2FP.F32.U32 R90, R15 ;  /* 0x0000000f005a7245 */ /* 0x002fce0000201000 */
[----:B------:R-:W1:Y:S01]  /*0f90*/  S2UR UR36, SR_CTAID.Z ;  /* 0x00000000002479c3 */ /* 0x000e620000002700 */
[----:B--2---:R-:W-:Y:S01]  /*0fa0*/  ISETP.GE.AND P0, PT, R11, 0x1, PT ;  /* 0x000000010b00780c */ /* 0x004fe20003f06270 */
[----:B----4-:R-:W-:Y:S01]  /*0fb0*/  IMAD.MOV.U32 R14, RZ, RZ, R9 ;  /* 0x000000ffff0e7224 */ /* 0x010fe200078e0009 */
[----:B------:R-:W-:Y:S01]  /*0fc0*/  I2FP.F32.U32 R91, R9 ;  /* 0x00000009005b7245 */ /* 0x000fe20000201000 */
[----:B------:R-:W-:Y:S01]  /*0fd0*/  FMUL R90, R90, UR6 ;  /* 0x000000065a5a7c20 */ /* 0x000fe20008400000 */
[----:B------:R-:W2:Y:S03]  /*0fe0*/  LDCU UR6, c[0x0][0xb30] ;  /* 0x00016600ff0677ac */ /* 0x000ea60008000800 */
[----:B---3--:R-:W-:Y:S02]  /*0ff0*/  FMUL R91, R91, UR8 ;  /* 0x000000085b5b7c20 */ /* 0x008fe40008400000 */
[----:B------:R-:W3:Y:S08]  /*1000*/  F2I.U32.TRUNC.NTZ R90, R90 ;  /* 0x0000005a005a7305 */ /* 0x000ef0000020f000 */
[----:B------:R-:W4:Y:S01]  /*1010*/  F2I.U32.TRUNC.NTZ R91, R91 ;  /* 0x0000005b005b7305 */ /* 0x000f22000020f000 */
[----:B--2---:R-:W-:Y:S01]  /*1020*/  UISETP.NE.AND UP3, UPT, UR6, 0x1, UPT ;  /* 0x000000010600788c */ /* 0x004fe2000bf65270 */
[----:B---3--:R-:W-:-:S05]  /*1030*/  IADD3 R90, PT, PT, -R90, RZ, RZ ;  /* 0x000000ff5a5a7210 */ /* 0x008fca0007ffe1ff */
[----:B------:R-:W-:Y:S01]  /*1040*/  IMAD R90, R0, R90, R15 ;  /* 0x0000005a005a7224 */ /* 0x000fe200078e020f */
[----:B------:R-:W-:Y:S01]  /*1050*/  PRMT R0, RZ, 0x7610, R0 ;  /* 0x00007610ff007816 */ /* 0x000fe20000000000 */
[----:B----4-:R-:W-:-:S04]  /*1060*/  IMAD.MOV R91, RZ, RZ, -R91 ;  /* 0x000000ffff5b7224 */ /* 0x010fc800078e0a5b */
[----:B------:R-:W-:Y:S01]  /*1070*/  IMAD R91, R2, R91, R9 ;  /* 0x0000005b025b7224 */ /* 0x000fe200078e0209 */
[----:B-1----:R-:W-:Y:S06]  /*1080*/  BRA.U UP4, `(.L_x_17) ;  /* 0x0000000104247547 */ /* 0x002fec000b800000 */
[----:B------:R-:W-:Y:S01]  /*1090*/  ISETP.NE.AND P1, PT, R90, RZ, PT ;  /* 0x000000ff5a00720c */ /* 0x000fe20003f25270 */
[----:B------:R-:W-:Y:S01]  /*10a0*/  IMAD.MOV.U32 R0, RZ, RZ, 0x3 ;  /* 0x00000003ff007424 */ /* 0x000fe200078e00ff */
[C---:B------:R-:W-:Y:S02]  /*10b0*/  LOP3.LUT R2, R91.reuse, 0xfffffffe, RZ, 0xc0, !PT ;  /* 0xfffffffe5b027812 */ /* 0x040fe400078ec0ff */
[----:B------:R-:W-:Y:S02]  /*10c0*/  ISETP.LT.U32.OR P1, PT, R91, 0x2, !P1 ;  /* 0x000000025b00780c */ /* 0x000fe40004f21470 */
[----:B------:R-:W-:Y:S02]  /*10d0*/  SHF.L.U32 R0, R0, R2, RZ ;  /* 0x0000000200007219 */ /* 0x000fe400000006ff */
[----:B------:R-:W-:Y:S02]  /*10e0*/  SEL R4, RZ, 0x1, !P1 ;  /* 0x00000001ff047807 */ /* 0x000fe40004800000 */
[----:B------:R-:W-:-:S05]  /*10f0*/  SEL R3, RZ, 0x2, !P1 ;  /* 0x00000002ff037807 */ /* 0x000fca0004800000 */
[----:B------:R-:W-:-:S05]  /*1100*/  IMAD.IADD R3, R4, 0x1, R3 ;  /* 0x0000000104037824 */ /* 0x000fca00078e0203 */
[----:B------:R-:W-:Y:S02]  /*1110*/  PRMT R8, R3, 0x7610, R8 ;  /* 0x0000761003087816 */ /* 0x000fe40000000008 */
.L_x_17:
[----:B------:R-:W-:Y:S05]  /*1120*/  @!P0 BRA `(.L_x_18) ;  /* 0x0000000000b88947 */ /* 0x000fea0003800000 */
[----:B------:R-:W1:Y:S01]  /*1130*/  LDC.64 R4, c[0x0][0xb18] ;  /* 0x0002c600ff047b82 */ /* 0x000e620000000a00 */
[----:B------:R-:W-:-:S07]  /*1140*/  ISETP.NE.AND P0, PT, R11, 0x1, PT ;  /* 0x000000010b00780c */ /* 0x000fce0003f05270 */
[----:B------:R-:W2:Y:S08]  /*1150*/  LDC R14, c[0x0][0xb0c] ;  /* 0x0002c300ff0e7b82 */ /* 0x000eb00000000800 */
[----:B------:R-:W3:Y:S08]  /*1160*/  LDC R16, c[0x0][0x370] ;  /* 0x0000dc00ff107b82 */ /* 0x000ef00000000800 */
[----:B------:R-:W4:Y:S01]  /*1170*/  LDC R13, c[0x0][0x374] ;  /* 0x0000dd00ff0d7b82 */ /* 0x000f220000000800 */
[----:B-1----:R-:W-:-:S07]  /*1180*/  ISETP.NE.AND P1, PT, R4, 0x1, PT ;  /* 0x000000010400780c */ /* 0x002fce0003f25270 */
[----:B------:R-:W3:Y:S01]  /*1190*/  LDC.64 R6, c[0x0][0xb10] ;  /* 0x0002c400ff067b82 */ /* 0x000ee20000000a00 */
[----:B--2---:R-:W-:-:S07]  /*11a0*/  ISETP.NE.AND P2, PT, R14, 0x1, PT ;  /* 0x000000010e00780c */ /* 0x004fce0003f45270 */
[----:B------:R-:W1:Y:S08]  /*11b0*/  LDC R12, c[0x0][0xb20] ;  /* 0x0002c800ff0c7b82 */ /* 0x000e700000000800 */
[----:B------:R-:W2:Y:S01]  /*11c0*/  LDC.64 R2, c[0x0][0xb28] ;  /* 0x0002ca00ff027b82 */ /* 0x000ea20000000a00 */
[----:B----4-:R-:W-:-:S04]  /*11d0*/  IMAD.HI.U32 R17, R13, R5, RZ ;  /* 0x000000050d117227 */ /* 0x010fc800078e00ff */
[----:B------:R-:W-:-:S04]  /*11e0*/  IMAD.HI.U32 R5, R15, R5, RZ ;  /* 0x000000050f057227 */ /* 0x000fc800078e00ff */
[----:B---3--:R-:W-:-:S05]  /*11f0*/  IMAD.HI.U32 R18, R16, R6, RZ ;  /* 0x0000000610127227 */ /* 0x008fca00078e00ff */
[-C--:B------:R-:W-:Y:S01]  /*1200*/  @P2 SHF.R.U32.HI R16, RZ, R7.reuse, R18 ;  /* 0x00000007ff102219 */ /* 0x080fe20000011612 */
[----:B------:R-:W-:Y:S01]  /*1210*/  IMAD.HI.U32 R18, R9, R6, RZ ;  /* 0x0000000609127227 */ /* 0x000fe200078e00ff */
[-C--:B-1----:R-:W-:Y:S02]  /*1220*/  @P1 SHF.R.U32.HI R13, RZ, R12.reuse, R17 ;  /* 0x0000000cff0d1219 */ /* 0x082fe40000011611 */
[----:B------:R-:W-:Y:S02]  /*1230*/  SHF.R.U32.HI R5, RZ, R12, R5 ;  /* 0x0000000cff057219 */ /* 0x000fe40000011605 */
[----:B------:R-:W-:Y:S02]  /*1240*/  SHF.R.U32.HI R18, RZ, R7, R18 ;  /* 0x00000007ff127219 */ /* 0x000fe40000011612 */
[----:B------:R-:W-:Y:S01]  /*1250*/  SEL R5, R15, R5, !P1 ;  /* 0x000000050f057207 */ /* 0x000fe20004800000 */
[----:B--2---:R-:W-:Y:S01]  /*1260*/  IMAD.HI.U32 R17, R13, R2, RZ ;  /* 0x000000020d117227 */ /* 0x004fe200078e00ff */
[----:B------:R-:W-:-:S03]  /*1270*/  SEL R18, R9, R18, !P2 ;  /* 0x0000001209127207 */ /* 0x000fc60005000000 */
[----:B------:R-:W-:Y:S01]  /*1280*/  IMAD.HI.U32 R6, R16, R2, RZ ;  /* 0x0000000210067227 */ /* 0x000fe200078e00ff */
[----:B------:R-:W-:-:S04]  /*1290*/  @P0 SHF.R.U32.HI R13, RZ, R3, R17 ;  /* 0x00000003ff0d0219 */ /* 0x000fc80000011611 */
[----:B------:R-:W-:Y:S01]  /*12a0*/  @P0 SHF.R.U32.HI R16, RZ, R3, R6 ;  /* 0x00000003ff100219 */ /* 0x000fe20000011606 */
[----:B------:R-:W-:-:S04]  /*12b0*/  IMAD R13, R13, R11, RZ ;  /* 0x0000000b0d0d7224 */ /* 0x000fc800078e02ff */
[----:B------:R-:W-:Y:S01]  /*12c0*/  IMAD R6, R16, R11, RZ ;  /* 0x0000000b10067224 */ /* 0x000fe200078e02ff */
[----:B------:R-:W-:-:S04]  /*12d0*/  ISETP.GE.AND P1, PT, R5, R13, PT ;  /* 0x0000000d0500720c */ /* 0x000fc80003f26270 */
[----:B------:R-:W-:Y:S01]  /*12e0*/  ISETP.GE.OR P1, PT, R18, R6, P1 ;  /* 0x000000061200720c */ /* 0x000fe20000f26670 */
[----:B------:R-:W-:-:S05]  /*12f0*/  IMAD.HI.U32 R6, R5, R2, RZ ;  /* 0x0000000205067227 */ /* 0x000fca00078e00ff */
[----:B------:R-:W-:-:S04]  /*1300*/  SHF.R.U32.HI R6, RZ, R3, R6 ;  /* 0x00000003ff067219 */ /* 0x000fc80000011606 */
[----:B------:R-:W-:-:S03]  /*1310*/  SEL R6, R5, R6, !P0 ;  /* 0x0000000605067207 */ /* 0x000fc60004000000 */
[----:B------:R-:W-:Y:S01]  /*1320*/  @!P1 IMAD.HI.U32 R7, R18, R2, RZ ;  /* 0x0000000212079227 */ /* 0x000fe200078e00ff */
[----:B------:R-:W-:-:S04]  /*1330*/  IADD3 R2, PT, PT, -R6, RZ, RZ ;  /* 0x000000ff06027210 */ /* 0x000fc80007ffe1ff */
[----:B------:R-:W-:Y:S01]  /*1340*/  @!P1 SHF.R.U32.HI R3, RZ, R3, R7 ;  /* 0x00000003ff039219 */ /* 0x000fe20000011607 */
[----:B------:R-:W-:Y:S01]  /*1350*/  IMAD R2, R11, R2, R5 ;  /* 0x000000020b027224 */ /* 0x000fe200078e0205 */
[----:B------:R-:W-:Y:S02]  /*1360*/  IADD3 R7, PT, PT, -R5, RZ, RZ ;  /* 0x000000ff05077210 */ /* 0x000fe40007ffe1ff */
[----:B------:R-:W-:-:S03]  /*1370*/  @!P1 SEL R3, R18, R3, !P0 ;  /* 0x0000000312039207 */ /* 0x000fc60004000000 */
[----:B------:R-:W-:Y:S02]  /*1380*/  IMAD R7, R4, R7, R15 ;  /* 0x0000000704077224 */ /* 0x000fe400078e020f */
[--C-:B------:R-:W-:Y:S02]  /*1390*/  @!P1 IMAD.IADD R6, R6, 0x1, -R3.reuse ;  /* 0x0000000106069824 */ /* 0x100fe400078e0a03 */
[----:B------:R-:W-:Y:S01]  /*13a0*/  @!P1 IMAD R3, R2, R16, R3 ;  /* 0x0000001002039224 */ /* 0x000fe200078e0203 */
[----:B------:R-:W-:Y:S01]  /*13b0*/  IADD3 R2, PT, PT, -R18, RZ, RZ ;  /* 0x000000ff12027210 */ /* 0x000fe20007ffe1ff */
[----:B------:R-:W-:Y:S02]  /*13c0*/  @!P1 IMAD R5, R6, R11, R18 ;  /* 0x0000000b06059224 */ /* 0x000fe400078e0212 */
[----:B------:R-:W-:Y:S02]  /*13d0*/  @!P1 IMAD.MOV.U32 R18, RZ, RZ, R3 ;  /* 0x000000ffff129224 */ /* 0x000fe400078e0003 */
[----:B------:R-:W-:-:S02]  /*13e0*/  IMAD R2, R14, R2, R9 ;  /* 0x000000020e027224 */ /* 0x000fc400078e0209 */
[----:B------:R-:W-:Y:S02]  /*13f0*/  IMAD R15, R5, R4, R7 ;  /* 0x00000004050f7224 */ /* 0x000fe400078e0207 */
[----:B------:R-:W-:Y:S02]  /*1400*/  IMAD R14, R18, R14, R2 ;  /* 0x0000000e120e7224 */ /* 0x000fe400078e0202 */
.L_x_18:
[----:B------:R-:W-:Y:S05]  /*1410*/  BRA.U UP3, `(.L_x_19) ;  /* 0x0000000103407547 */ /* 0x000fea000b800000 */
[----:B------:R-:W1:Y:S08]  /*1420*/  LDC.64 R4, c[0x0][0xb10] ;  /* 0x0002c400ff047b82 */ /* 0x000e700000000a00 */
[----:B------:R-:W2:Y:S08]  /*1430*/  LDC.64 R2, c[0x0][0xb18] ;  /* 0x0002c600ff027b82 */ /* 0x000eb00000000a00 */
[----:B------:R-:W3:Y:S08]  /*1440*/  LDC R6, c[0x0][0xb20] ;  /* 0x0002c800ff067b82 */ /* 0x000ef00000000800 */
[----:B------:R-:W4:Y:S01]  /*1450*/  LDC R7, c[0x0][0xb0c] ;  /* 0x0002c300ff077b82 */ /* 0x000f220000000800 */
[----:B-1----:R-:W-:-:S05]  /*1460*/  IMAD.HI.U32 R4, R14, R4, RZ ;  /* 0x000000040e047227 */ /* 0x002fca00078e00ff */
[----:B------:R-:W-:Y:S01]  /*1470*/  SHF.R.U32.HI R4, RZ, R5, R4 ;  /* 0x00000005ff047219 */ /* 0x000fe20000011604 */
[----:B--2---:R-:W-:Y:S01]  /*1480*/  IMAD.HI.U32 R3, R15, R3, RZ ;  /* 0x000000030f037227 */ /* 0x004fe200078e00ff */
[----:B------:R-:W-:-:S04]  /*1490*/  ISETP.NE.AND P0, PT, R2, 0x1, PT ;  /* 0x000000010200780c */ /* 0x000fc80003f05270 */
[----:B---3--:R-:W-:-:S04]  /*14a0*/  SHF.R.U32.HI R3, RZ, R6, R3 ;  /* 0x00000006ff037219 */ /* 0x008fc80000011603 */
[----:B------:R-:W-:Y:S02]  /*14b0*/  SEL R3, R15, R3, !P0 ;  /* 0x000000030f037207 */ /* 0x000fe40004000000 */
[----:B----4-:R-:W-:-:S04]  /*14c0*/  ISETP.NE.AND P1, PT, R7, 0x1, PT ;  /* 0x000000010700780c */ /* 0x010fc80003f25270 */
[----:B------:R-:W-:-:S05]  /*14d0*/  SEL R5, R14, R4, !P1 ;  /* 0x000000040e057207 */ /* 0x000fca0004800000 */
[----:B------:R-:W-:Y:S02]  /*14e0*/  IMAD.IADD R4, R3, 0x1, -R5 ;  /* 0x0000000103047824 */ /* 0x000fe400078e0a05 */
[----:B------:R-:W-:Y:S02]  /*14f0*/  IMAD.IADD R3, R5, 0x1, -R3 ;  /* 0x0000000105037824 */ /* 0x000fe400078e0a03 */
[----:B------:R-:W-:Y:S02]  /*1500*/  IMAD R14, R4, R7, R14 ;  /* 0x00000007040e7224 */ /* 0x000fe400078e020e */
[----:B------:R-:W-:Y:S02]  /*1510*/  IMAD R15, R3, R2, R15 ;  /* 0x00000002030f7224 */ /* 0x000fe400078e020f */
.L_x_19:
[----:B------:R-:W-:Y:S05]  /*1520*/  BRA.U !UP1, `(.L_x_20) ;  /* 0x00000001090c7547 */ /* 0x000fea000b800000 */
[----:B------:R-:W-:Y:S01]  /*1530*/  UCGABAR_WAIT ;  /* 0x0000000000007dc7 */ /* 0x000fe20008000000 */
[----:B------:R-:W-:Y:S01]  /*1540*/  CCTL.IVALL ;  /* 0x00000000ff00798f */ /* 0x000fe20002000000 */
[----:B------:R-:W-:Y:S05]  /*1550*/  BRA `(.L_x_21) ;  /* 0x0000000000047947 */ /* 0x000fea0003800000 */
.L_x_20:
[----:B------:R-:W-:Y:S06]  /*1560*/  BAR.SYNC.DEFER_BLOCKING 0x0 ;  /* 0x0000000000007b1d */ /* 0x000fec0000010000 */
.L_x_21:
[----:B------:R-:W-:Y:S05]  /*1570*/  BRA.U UP2, `(.L_x_22) ;  /* 0x0000001502307547 */ /* 0x000fea000b800000 */
[----:B------:R-:W1:Y:S01]  /*1580*/  LDCU UR15, c[0x0][0x38c] ;  /* 0x00007180ff0f77ac */ /* 0x000e620008000800 */
[----:B------:R-:W2:Y:S01]  /*1590*/  LDC R8, c[0x0][0x370] ;  /* 0x0000dc00ff087b82 */ /* 0x000ea20000000800 */
[C---:B------:R-:W-:Y:S01]  /*15a0*/  IMAD.SHL.U32 R19, R9.reuse, 0x20, RZ ;  /* 0x0000002009137824 */ /* 0x040fe200078e00ff */
[----:B------:R-:W-:Y:S01]  /*15b0*/  PLOP3.LUT P1, PT, PT, PT, UP5, 0x80, 0x8 ;  /* 0x000000000008781c */ /* 0x000fe20003f2f058 */
[----:B------:R-:W-:Y:S01]  /*15c0*/  UISETP.NE.AND UP1, UPT, UR10, URZ, UPT ;  /* 0x000000ff0a00728c */ /* 0x000fe2000bf25270 */
[----:B------:R-:W-:Y:S01]  /*15d0*/  ISETP.NE.AND P4, PT, R10, RZ, P5 ;  /* 0x000000ff0a00720c */ /* 0x000fe20002f85270 */
[----:B------:R-:W-:Y:S01]  /*15e0*/  IMAD.SHL.U32 R18, R9, 0x80, RZ ;  /* 0x0000008009127824 */ /* 0x000fe200078e00ff */
[----:B------:R-:W-:Y:S01]  /*15f0*/  PLOP3.LUT P1, PT, P1, PT, PT, 0x8, 0x80 ;  /* 0x000000000080781c */ /* 0x000fe20000f2e170 */
[----:B------:R-:W-:Y:S01]  /*1600*/  IMAD.MOV.U32 R17, RZ, RZ, 0x1 ;  /* 0x00000001ff117424 */ /* 0x000fe200078e00ff */
[----:B------:R-:W3:Y:S01]  /*1610*/  LDC R0, c[0x0][0x374] ;  /* 0x0000dd00ff007b82 */ /* 0x000ee20000000800 */
[----:B------:R-:W-:Y:S01]  /*1620*/  IMAD.MOV.U32 R16, RZ, RZ, RZ ;  /* 0x000000ffff107224 */ /* 0x000fe200078e00ff */
[----:B------:R-:W-:Y:S01]  /*1630*/  CS2R R12, SRZ ;  /* 0x00000000000c7805 */ /* 0x000fe2000001ff00 */
[----:B------:R-:W-:Y:S01]  /*1640*/  IMAD.MOV.U32 R11, RZ, RZ, 0x1 ;  /* 0x00000001ff0b7424 */ /* 0x000fe200078e00ff */
[----:B------:R-:W-:Y:S01]  /*1650*/  LOP3.LUT R19, R19, 0x20, RZ, 0xc0, !PT ;  /* 0x0000002013137812 */ /* 0x000fe200078ec0ff */
[----:B------:R-:W4:Y:S01]  /*1660*/  LDCU.64 UR30, c[0x0][0x348] ;  /* 0x00006900ff1e77ac */ /* 0x000f220008000a00 */
[----:B-1----:R-:W-:-:S02]  /*1670*/  UIADD3 UR4, UPT, UPT, UR15, 0x7f, URZ ;  /* 0x0000007f0f047890 */ /* 0x002fc4000fffe0ff */
[----:B------:R-:W-:Y:S02]  /*1680*/  USEL UR7, UR7, 0x2, UP1 ;  /* 0x0000000207077887 */ /* 0x000fe40008800000 */
[----:B------:R-:W-:Y:S01]  /*1690*/  USHF.R.S32.HI UR22, URZ, 0x1f, UR4 ;  /* 0x0000001fff167899 */ /* 0x000fe20008011404 */
[----:B------:R-:W-:-:S03]  /*16a0*/  UMOV UR13, URZ ;  /* 0x000000ff000d7c82 */ /* 0x000fc60008000000 */
[----:B------:R-:W-:Y:S02]  /*16b0*/  ULEA.HI UR22, UR22, UR4, URZ, 0x7 ;  /* 0x0000000416167291 */ /* 0x000fe4000f8f38ff */
[----:B------:R-:W-:Y:S02]  /*16c0*/  UIADD3 UR4, UPT, UPT, UR15, -0x1, URZ ;  /* 0xffffffff0f047890 */ /* 0x000fe4000fffe0ff */
[----:B------:R-:W-:Y:S02]  /*16d0*/  USHF.R.S32.HI UR22, URZ, 0x7, UR22 ;  /* 0x00000007ff167899 */ /* 0x000fe40008011416 */
[----:B------:R-:W-:Y:S02]  /*16e0*/  UISETP.GE.U32.AND UP2, UPT, UR4, -0xff, UPT ;  /* 0xffffff010400788c */ /* 0x000fe4000bf46070 */
[----:B------:R-:W-:Y:S02]  /*16f0*/  UISETP.LT.U32.AND UP0, UPT, UR22, 0x5, UPT ;  /* 0x000000051600788c */ /* 0x000fe4000bf01070 */
[----:B------:R-:W-:-:S02]  /*1700*/  UIADD3 UR15, UPT, UPT, UR15, 0xfe, URZ ;  /* 0x000000fe0f0f7890 */ /* 0x000fc4000fffe0ff */
[----:B------:R-:W-:-:S04]  /*1710*/  USEL UR21, UR22, 0x5, UP0 ;  /* 0x0000000516157887 */ /* 0x000fc80008000000 */
[----:B------:R-:W-:Y:S02]  /*1720*/  UIADD3 UR6, UPT, UPT, UR21, -0x1, URZ ;  /* 0xffffffff15067890 */ /* 0x000fe4000fffe0ff */
[----:B------:R-:W-:Y:S02]  /*1730*/  @UP2 UIADD3 UR6, UPT, UPT, UR21, URZ, URZ ;  /* 0x000000ff15062290 */ /* 0x000fe4000fffe0ff */
[----:B------:R-:W-:Y:S02]  /*1740*/  UIADD3 UR14, UPT, UPT, UR22, -UR21, URZ ;  /* 0x80000015160e7290 */ /* 0x000fe4000fffe0ff */
[----:B------:R-:W-:Y:S02]  /*1750*/  UIADD3 UR5, UPT, UPT, UR6, 0x1, URZ ;  /* 0x0000000106057890 */ /* 0x000fe4000fffe0ff */
[----:B--2-4-:R-:W-:-:S12]  /*1760*/  UIADD3 UR6, UPT, UPT, -UR6, URZ, URZ ;  /* 0x000000ff06067290 */ /* 0x014fd8000fffe1ff */
.L_x_42:
[----:B------:R-:W-:Y:S01]  /*1770*/  UISETP.NE.AND UP0, UPT, UR37, URZ, UPT ;  /* 0x000000ff2500728c */ /* 0x000fe2000bf05270 */
[----:B------:R-:W1:Y:S08]  /*1780*/  S2UR UR37, SR_CgaCtaId ;  /* 0x00000000002579c3 */ /* 0x000e700000008800 */
[----:B------:R-:W-:Y:S05]  /*1790*/  BRA.U UP0, `(.L_x_23) ;  /* 0x0000000100347547 */ /* 0x000fea000b800000 */
[----:B------:R-:W2:Y:S01]  /*17a0*/  S2R R2, SR_CgaCtaId ;  /* 0x0000000000027919 */ /* 0x000ea20000008800 */
[----:B------:R-:W-:-:S04]  /*17b0*/  MOV R3, 0x400 ;  /* 0x0000040000037802 */ /* 0x000fc80000000f00 */
[----:B--2---:R-:W-:Y:S02]  /*17c0*/  LEA R2, R2, R3, 0x18 ;  /* 0x0000000302027211 */ /* 0x004fe400078ec0ff */
[----:B------:R-:W-:-:S03]  /*17d0*/  SHF.L.U32 R3, R11, 0x1f, RZ ;  /* 0x0000001f0b037819 */ /* 0x000fc600000006ff */
[----:B------:R-:W-:-:S04]  /*17e0*/  IMAD R2, R12, 0x8, R2 ;  /* 0x000000080c027824 */ /* 0x000fc800078e0202 */
[----:B------:R-:W2:Y:S02]  /*17f0*/  SYNCS.PHASECHK.TRANS64.TRYWAIT P0, [R2+URZ+0x100], R3 ;  /* 0x00010003020075a7 */ /* 0x000ea400080011ff */
[----:B--2---:R-:W-:Y:S05]  /*1800*/  @!P0 BRA `(.L_x_24) ;  /* 0x0000006400f88947 */ /* 0x004fea0003800000 */
.L_x_134:
[----:B------:R-:W-:Y:S01]  /*1810*/  VIADD R12, R12, 0x1 ;  /* 0x000000010c0c7836 */ /* 0x000fe20000000000 */
[----:B------:R2:W-:Y:S04]  /*1820*/  SYNCS.ARRIVE.TRANS64.A1T0 RZ, [R2+URZ+0xf0], RZ ;  /* 0x0000f0ff02ff79a7 */ /* 0x0005e800081000ff */
[----:B------:R-:W-:-:S04]  /*1830*/  ISETP.NE.AND P0, PT, R12, 0x2, PT ;  /* 0x000000020c00780c */ /* 0x000fc80003f05270 */
[----:B------:R-:W-:Y:S02]  /*1840*/  SEL R12, R12, RZ, P0 ;  /* 0x000000ff0c0c7207 */ /* 0x000fe40000000000 */
[----:B--2---:R-:W-:-:S04]  /*1850*/  SEL R2, RZ, 0x1, P0 ;  /* 0x00000001ff027807 */ /* 0x004fc80000000000 */
[----:B------:R-:W-:-:S07]  /*1860*/  LOP3.LUT R11, R11, R2, RZ, 0x3c, !PT ;  /* 0x000000020b0b7212 */ /* 0x000fce00078e3cff */
.L_x_23:
[----:B------:R-:W-:Y:S01]  /*1870*/  UMOV UR4, 0x400 ;  /* 0x0000040000047882 */ /* 0x000fe20000000000 */
[----:B------:R-:W-:Y:S01]  /*1880*/  SHF.L.U32 R2, R17, 0x1f, RZ ;  /* 0x0000001f11027819 */ /* 0x000fe200000006ff */
[----:B-1----:R-:W-:Y:S01]  /*1890*/  ULEA UR4, UR37, UR4, 0x18 ;  /* 0x0000000425047291 */ /* 0x002fe2000f8ec0ff */
[----:B------:R-:W-:Y:S01]  /*18a0*/  R2UR UR35, R18 ;  /* 0x00000000122372ca */ /* 0x000fe200000e0000 */
[----:B------:R-:W-:Y:S01]  /*18b0*/  UISETP.GE.U32.AND UP0, UPT, UR15, 0xff, UPT ;  /* 0x000000ff0f00788c */ /* 0x000fe2000bf06070 */
[----:B------:R-:W-:Y:S01]  /*18c0*/  R2UR UR19, R19 ;  /* 0x00000000131372ca */ /* 0x000fe200000e0000 */
[----:B------:R-:W-:Y:S01]  /*18d0*/  ULEA UR8, UR13, UR4, 0x3 ;  /* 0x000000040d087291 */ /* 0x000fe2000f8e18ff */
[----:B------:R-:W-:-:S08]  /*18e0*/  UMOV UR23, URZ ;  /* 0x000000ff00177c82 */ /* 0x000fd00008000000 */
[----:B------:R1:W2:Y:S01]  /*18f0*/  SYNCS.PHASECHK.TRANS64.TRYWAIT P0, [UR8+0x28], R2 ;  /* 0x00002802ff0075a7 */ /* 0x0002a20008001108 */
[----:B------:R-:W-:-:S13]  /*1900*/  R2UR UR8, R15 ;  /* 0x000000000f0872ca */ /* 0x000fda00000e0000 */
[----:B------:R-:W-:Y:S01]  /*1910*/  ULEA UR19, UR8, UR19, 0x6 ;  /* 0x0000001308137291 */ /* 0x000fe2000f8e30ff */
[----:B-1----:R-:W-:-:S05]  /*1920*/  LEA.HI R2, R14, R14, RZ, 0x1 ;  /* 0x0000000e0e027211 */ /* 0x002fca00078f08ff */
[----:B------:R-:W-:-:S05]  /*1930*/  IMAD.SHL.U32 R2, R2, 0x80, RZ ;  /* 0x0000008002027824 */ /* 0x000fca00078e00ff */
[----:B------:R-:W-:-:S04]  /*1940*/  LOP3.LUT R2, R2, 0xffffff00, RZ, 0xc0, !PT ;  /* 0xffffff0002027812 */ /* 0x000fc800078ec0ff */
[----:B------:R-:W-:-:S13]  /*1950*/  R2UR UR9, R2 ;  /* 0x00000000020972ca */ /* 0x000fda00000e0000 */
[----:B------:R-:W-:Y:S01]  /*1960*/  ULOP3.LUT UR35, UR9, 0x80, UR35, 0xf8, !UPT ;  /* 0x0000008009237892 */ /* 0x000fe2000f8ef823 */
[----:B------:R-:W-:Y:S11]  /*1970*/  BRA.U !UP0, `(.L_x_25) ;  /* 0x0000000108f07547 */ /* 0x000ff6000b800000 */
[----:B------:R-:W-:Y:S01]  /*1980*/  UMOV UR29, UR6 ;  /* 0x00000006001d7c82 */ /* 0x000fe20008000000 */
[----:B------:R-:W-:Y:S01]  /*1990*/  UMOV UR44, UR13 ;  /* 0x0000000d002c7c82 */ /* 0x000fe20008000000 */
[----:B------:R-:W-:-:S05]  /*19a0*/  UMOV UR26, 0x40 ;  /* 0x00000040001a7882 */ /* 0x000fca0000000000 */
.L_x_31:
[----:B------:R-:W-:Y:S01]  /*19b0*/  ULEA UR33, UR44, UR4, 0x3 ;  /* 0x000000042c217291 */ /* 0x000fe2000f8e18ff */
[----:B------:R-:W-:Y:S01]  /*19c0*/  @P5 MOV R3, 0x14000 ;  /* 0x0001400000035802 */ /* 0x000fe20000000f00 */
[----:B--2-4-:R-:W-:Y:S10]  /*19d0*/  @P0 BRA `(.L_x_26) ;  /* 0x00000000000c0947 */ /* 0x014ff40003800000 */
[----:B------:R-:W-:-:S04]  /*19e0*/  SHF.L.U32 R4, R17, 0x1f, RZ ;  /* 0x0000001f11047819 */ /* 0x000fc800000006ff */
[----:B------:R-:W1:Y:S02]  /*19f0*/  SYNCS.PHASECHK.TRANS64.TRYWAIT P0, [UR33+0x28], R4 ;  /* 0x00002804ff0075a7 */ /* 0x000e640008001121 */
[----:B-1----:R-:W-:Y:S05]  /*1a00*/  @!P0 BRA `(.L_x_27) ;  /* 0x00000064008c8947 */ /* 0x002fea0003800000 */
.L_x_26:
[----:B------:R2:W-:Y:S01]  /*1a10*/  @P5 SYNCS.ARRIVE.TRANS64 RZ, [UR33], R3 ;  /* 0x00000003ffff59a7 */ /* 0x0005e20008000021 */
[----:B------:R-:W-:Y:S02]  /*1a20*/  ULOP3.LUT UR8, UR7, 0x2, URZ, 0xfc, !UPT ;  /* 0x0000000207087892 */ /* 0x000fe4000f8efcff */
[----:B------:R-:W-:Y:S02]  /*1a30*/  UIADD3 UR29, UPT, UPT, UR29, 0x1, URZ ;  /* 0x000000011d1d7890 */ /* 0x000fe4000fffe0ff */
[----:B------:R-:W-:Y:S02]  /*1a40*/  UISETP.NE.AND UP0, UPT, UR8, 0x2, UPT ;  /* 0x000000020800788c */ /* 0x000fe4000bf05270 */
[----:B------:R-:W-:-:S07]  /*1a50*/  UISETP.NE.AND UP2, UPT, UR29, 0x1, UPT ;  /* 0x000000011d00788c */ /* 0x000fce000bf45270 */
[----:B------:R-:W-:Y:S05]  /*1a60*/  BRA.U UP0, `(.L_x_28) ;  /* 0x0000000100047547 */ /* 0x000fea000b800000 */
[----:B------:R-:W-:Y:S05]  /*1a70*/  BPT.TRAP 0x1 ;  /* 0x000000040000795c */ /* 0x000fea0000300000 */
.L_x_28:
[----:B------:R-:W-:Y:S04]  /*1a80*/  BSSY.RECONVERGENT B0, `(.L_x_29) ;  /* 0x0000003000007945 */ /* 0x000fe80003800200 */
[----:B------:R-:W-:Y:S05]  /*1a90*/  @!P4 BRA `(.L_x_30) ;  /* 0x000000000004c947 */ /* 0x000fea0003800000 */
[----:B------:R-:W-:Y:S05]  /*1aa0*/  BPT.TRAP 0x1 ;  /* 0x000000040000795c */ /* 0x000fea0000300000 */
.L_x_30:
[----:B------:R-:W-:Y:S05]  /*1ab0*/  BSYNC.RECONVERGENT B0 ;  /* 0x0000000000007941 */ /* 0x000fea0003800200 */
.L_x_29:
[----:B------:R-:W-:Y:S02]  /*1ac0*/  UIADD3 UR13, UPT, UPT, UR44, 0x1, URZ ;  /* 0x000000012c0d7890 */ /* 0x000fe4000fffe0ff */
[----:B------:R-:W-:Y:S02]  /*1ad0*/  ULEA UR24, UR44, UR4, 0xf ;  /* 0x000000042c187291 */ /* 0x000fe4000f8e78ff */
[----:B------:R-:W-:Y:S02]  /*1ae0*/  UISETP.NE.AND UP0, UPT, UR13, 0x5, UPT ;  /* 0x000000050d00788c */ /* 0x000fe4000bf05270 */
[----:B------:R-:W-:Y:S02]  /*1af0*/  UIADD3 UR42, UP1, UPT, UR30, 0x80, URZ ;  /* 0x000000801e2a7890 */ /* 0x000fe4000ff3e0ff */
[----:B------:R-:W-:Y:S02]  /*1b00*/  USEL UR9, URZ, 0x1, UP0 ;  /* 0x00000001ff097887 */ /* 0x000fe40008000000 */
[----:B------:R-:W-:-:S02]  /*1b10*/  USEL UR13, UR13, URZ, UP0 ;  /* 0x000000ff0d0d7287 */ /* 0x000fc40008000000 */
[----:B------:R-:W-:Y:S02]  /*1b20*/  UIADD3 UR40, UP0, UPT, UR30, 0x180, URZ ;  /* 0x000001801e287890 */ /* 0x000fe4000ff1e0ff */
[----:B------:R-:W-:Y:S01]  /*1b30*/  ULEA UR8, UR13, UR4, 0x3 ;  /* 0x000000040d087291 */ /* 0x000fe2000f8e18ff */
[----:B------:R-:W-:Y:S01]  /*1b40*/  LOP3.LUT R17, R17, UR9, RZ, 0x3c, !PT ;  /* 0x0000000911117c12 */ /* 0x000fe2000f8e3cff */
[----:B------:R-:W-:Y:S02]  /*1b50*/  UIADD3 UR34, UPT, UPT, UR26, -0x40, URZ ;  /* 0xffffffc01a227890 */ /* 0x000fe4000fffe0ff */
[----:B------:R-:W-:Y:S01]  /*1b60*/  ULOP3.LUT UR33, UR33, 0xfefffff8, URZ, 0xc0, !UPT ;  /* 0xfefffff821217892 */ /* 0x000fe2000f8ec0ff */
[----:B-1----:R-:W-:Y:S01]  /*1b70*/  SHF.L.U32 R2, R17, 0x1f, RZ ;  /* 0x0000001f11027819 */ /* 0x002fe200000006ff */
[----:B------:R-:W-:Y:S02]  /*1b80*/  UIADD3.X UR43, UPT, UPT, URZ, UR31, URZ, UP1, !UPT ;  /* 0x0000001fff2b7290 */ /* 0x000fe40008ffe4ff */
[----:B------:R-:W-:Y:S01]  /*1b90*/  UIADD3 UR32, UPT, UPT, UR24, 0x6400, URZ ;  /* 0x0000640018207890 */ /* 0x000fe2000fffe0ff */
[----:B------:R1:W4:Y:S01]  /*1ba0*/  SYNCS.PHASECHK.TRANS64.TRYWAIT P0, [UR8+0x28], R2 ;  /* 0x00002802ff0075a7 */ /* 0x0003220008001108 */
[----:B------:R-:W-:-:S02]  /*1bb0*/  ULEA UR8, UR44, UR4, 0xd ;  /* 0x000000042c087291 */ /* 0x000fc4000f8e68ff */
[----:B------:R-:W-:Y:S02]  /*1bc0*/  UIADD3 UR24, UPT, UPT, UR24, 0xa400, URZ ;  /* 0x0000a40018187890 */ /* 0x000fe4000fffe0ff */
[----:B------:R-:W-:Y:S02]  /*1bd0*/  UIADD3.X UR41, UPT, UPT, URZ, UR31, URZ, UP0, !UPT ;  /* 0x0000001fff297290 */ /* 0x000fe400087fe4ff */
[----:B------:R-:W-:Y:S02]  /*1be0*/  UIADD3 UR16, UPT, UPT, UR8, 0x2e400, URZ ;  /* 0x0002e40008107890 */ /* 0x000fe4000fffe0ff */
[----:B------:R-:W-:Y:S01]  /*1bf0*/  UIADD3 UR8, UPT, UPT, UR8, 0x2f400, URZ ;  /* 0x0002f40008087890 */ /* 0x000fe2000fffe0ff */
[----:B------:R-:W-:Y:S01]  /*1c00*/  UMOV UR38, 0x0 ;  /* 0x0000000000267882 */ /* 0x000fe20000000000 */
[----:B------:R-:W-:Y:S01]  /*1c10*/  UMOV UR39, 0x10000000 ;  /* 0x1000000000277882 */ /* 0x000fe20000000000 */
[----:B------:R-:W-:Y:S01]  /*1c20*/  UMOV UR27, UR35 ;  /* 0x00000023001b7c82 */ /* 0x000fe20008000000 */
[----:B------:R-:W-:Y:S01]  /*1c30*/  UMOV UR28, UR36 ;  /* 0x00000024001c7c82 */ /* 0x000fe20008000000 */
[----:B------:R-:W-:Y:S01]  /*1c40*/  UMOV UR25, UR33 ;  /* 0x0000002100197c82 */ /* 0x000fe20008000000 */
[----:B------:R-:W-:Y:S01]  /*1c50*/  UMOV UR20, UR36 ;  /* 0x0000002400147c82 */ /* 0x000fe20008000000 */
[----:B------:R-:W-:Y:S01]  /*1c60*/  UMOV UR17, UR33 ;  /* 0x0000002100117c82 */ /* 0x000fe20008000000 */
[----:B------:R-:W-:Y:S01]  /*1c70*/  UMOV UR18, UR34 ;  /* 0x0000002200127c82 */ /* 0x000fe20008000000 */
[----:B------:R-:W-:Y:S01]  /*1c80*/  UTMALDG.3D.2CTA [UR32], [UR42], desc[UR38] ;  /* 0x000026202a0075b4 */ /* 0x000fe20008211000 */
[----:B------:R-:W-:Y:S01]  /*1c90*/  UMOV UR10, UR26 ;  /* 0x0000001a000a7c82 */ /* 0x000fe20008000000 */
[----:B------:R-:W-:Y:S01]  /*1ca0*/  UMOV UR11, UR19 ;  /* 0x00000013000b7c82 */ /* 0x000fe20008000000 */
[----:B------:R-:W-:Y:S01]  /*1cb0*/  UMOV UR12, UR36 ;  /* 0x00000024000c7c82 */ /* 0x000fe20008000000 */
[----:B------:R-:W-:Y:S01]  /*1cc0*/  UMOV UR9, UR33 ;  /* 0x0000002100097c82 */ /* 0x000fe20008000000 */
[----:B------:R-:W-:Y:S01]  /*1cd0*/  UMOV UR23, UR5 ;  /* 0x0000000500177c82 */ /* 0x000fe20008000000 */
[----:B------:R-:W-:Y:S01]  /*1ce0*/  UMOV UR44, UR13 ;  /* 0x0000000d002c7c82 */ /* 0x000fe20008000000 */
[----:B------:R2:W-:Y:S01]  /*1cf0*/  UTMALDG.3D.2CTA [UR24], [UR42], desc[UR38] ;  /* 0x000026182a0075b4 */ /* 0x0005e20008211000 */
[----:B------:R1:W-:Y:S01]  /*1d00*/  UTMALDG.3D.2CTA [UR16], [UR40], desc[UR38] ;  /* 0x00002610280075b4 */ /* 0x0003e20008211000 */
[----:B------:R1:W-:Y:S01]  /*1d10*/  UTMALDG.3D.2CTA [UR8], [UR40], desc[UR38] ;  /* 0x00002608280075b4 */ /* 0x0003e20008211000 */
[----:B--2---:R-:W-:Y:S01]  /*1d20*/  UIADD3 UR26, UPT, UPT, UR26, 0x80, URZ ;  /* 0x000000801a1a7890 */ /* 0x004fe2000fffe0ff */
[----:B-1----:R-:W-:Y:S11]  /*1d30*/  BRA.U UP2, `(.L_x_31) ;  /* 0xfffffffd021c7547 */ /* 0x002ff6000b83ffff */
.L_x_25:
[----:B------:R-:W-:Y:S01]  /*1d40*/  ULEA UR8, UR13, UR4, 0x3 ;  /* 0x000000040d087291 */ /* 0x000fe2000f8e18ff */
[----:B------:R-:W-:Y:S01]  /*1d50*/  SHF.L.U32 R2, R17, 0x1f, RZ ;  /* 0x0000001f11027819 */ /* 0x000fe200000006ff */
[----:B------:R-:W-:Y:S01]  /*1d60*/  @!P1 SYNCS.ARRIVE.TRANS64.A1T0 RZ, [UR4+0x88], RZ ;  /* 0x000088ffffff99a7 */ /* 0x000fe20008100004 */
[----:B------:R-:W-:-:S06]  /*1d70*/  UISETP.GT.AND UP0, UPT, UR22, UR21, UPT ;  /* 0x000000151600728c */ /* 0x000fcc000bf04270 */
[----:B--2-4-:R1:W2:Y:S03]  /*1d80*/  SYNCS.PHASECHK.TRANS64.TRYWAIT P0, [UR8+0x28], R2 ;  /* 0x00002802ff0075a7 */ /* 0x0142a60008001108 */
[----:B------:R-:W-:Y:S05]  /*1d90*/  BRA.U !UP0, `(.L_x_32) ;  /* 0x0000000108e87547 */ /* 0x000fea000b800000 */
[----:B------:R-:W-:Y:S01]  /*1da0*/  UIADD3 UR29, UPT, UPT, UR14, UR23, URZ ;  /* 0x000000170e1d7290 */ /* 0x000fe2000fffe0ff */
[----:B------:R-:W-:-:S11]  /*1db0*/  UMOV UR44, UR13 ;  /* 0x0000000d002c7c82 */ /* 0x000fd60008000000 */
.L_x_38:
[----:B------:R-:W-:Y:S01]  /*1dc0*/  ULEA UR33, UR44, UR4, 0x3 ;  /* 0x000000042c217291 */ /* 0x000fe2000f8e18ff */
[----:B--2---:R-:W-:Y:S01]  /*1dd0*/  @P5 MOV R3, 0x14000 ;  /* 0x0001400000035802 */ /* 0x004fe20000000f00 */
[----:B-12---:R-:W-:Y:S10]  /*1de0*/  @P0 BRA `(.L_x_33) ;  /* 0x00000000000c0947 */ /* 0x006ff40003800000 */
[----:B------:R-:W-:-:S04]  /*1df0*/  SHF.L.U32 R4, R17, 0x1f, RZ ;  /* 0x0000001f11047819 */ /* 0x000fc800000006ff */
[----:B------:R-:W2:Y:S02]  /*1e00*/  SYNCS.PHASECHK.TRANS64.TRYWAIT P0, [UR33+0x28], R4 ;  /* 0x00002804ff0075a7 */ /* 0x000ea40008001121 */
[----:B--2---:R-:W-:Y:S05]  /*1e10*/  @!P0 BRA `(.L_x_34) ;  /* 0x0000006000a08947 */ /* 0x004fea0003800000 */
.L_x_33:
[----:B------:R2:W-:Y:S01]  /*1e20*/  @P5 SYNCS.ARRIVE.TRANS64 RZ, [UR33], R3 ;  /* 0x00000003ffff59a7 */ /* 0x0005e20008000021 */
[----:B------:R-:W-:-:S04]  /*1e30*/  ULOP3.LUT UR8, UR7, 0x2, URZ, 0xfc, !UPT ;  /* 0x0000000207087892 */ /* 0x000fc8000f8efcff */
[----:B------:R-:W-:-:S09]  /*1e40*/  UISETP.NE.AND UP0, UPT, UR8, 0x2, UPT ;  /* 0x000000020800788c */ /* 0x000fd2000bf05270 */
[----:B------:R-:W-:Y:S05]  /*1e50*/  BRA.U UP0, `(.L_x_35) ;  /* 0x0000000100047547 */ /* 0x000fea000b800000 */
[----:B------:R-:W-:Y:S05]  /*1e60*/  BPT.TRAP 0x1 ;  /* 0x000000040000795c */ /* 0x000fea0000300000 */
.L_x_35:
[----:B------:R-:W-:Y:S04]  /*1e70*/  BSSY.RECONVERGENT B0, `(.L_x_36) ;  /* 0x0000003000007945 */ /* 0x000fe80003800200 */
[----:B------:R-:W-:Y:S05]  /*1e80*/  @!P4 BRA `(.L_x_37) ;  /* 0x000000000004c947 */ /* 0x000fea0003800000 */
[----:B------:R-:W-:Y:S05]  /*1e90*/  BPT.TRAP 0x1 ;  /* 0x000000040000795c */ /* 0x000fea0000300000 */
.L_x_37:
[----:B------:R-:W-:Y:S05]  /*1ea0*/  BSYNC.RECONVERGENT B0 ;  /* 0x0000000000007941 */ /* 0x000fea0003800200 */
.L_x_36:
[----:B------:R-:W-:Y:S02]  /*1eb0*/  UIADD3 UR13, UPT, UPT, UR44, 0x1, URZ ;  /* 0x000000012c0d7890 */ /* 0x000fe4000fffe0ff */
[----:B------:R-:W-:Y:S02]  /*1ec0*/  ULEA UR24, UR44, UR4, 0xf ;  /* 0x000000042c187291 */ /* 0x000fe4000f8e78ff */
[----:B------:R-:W-:Y:S02]  /*1ed0*/  UISETP.NE.AND UP0, UPT, UR13, 0x5, UPT ;  /* 0x000000050d00788c */ /* 0x000fe4000bf05270 */
[----:B------:R-:W-:Y:S02]  /*1ee0*/  UIADD3 UR42, UP1, UPT, UR30, 0x80, URZ ;  /* 0x000000801e2a7890 */ /* 0x000fe4000ff3e0ff */
[----:B------:R-:W-:Y:S02]  /*1ef0*/  USEL UR9, URZ, 0x1, UP0 ;  /* 0x00000001ff097887 */ /* 0x000fe40008000000 */
[----:B------:R-:W-:-:S02]  /*1f00*/  USEL UR13, UR13, URZ, UP0 ;  /* 0x000000ff0d0d7287 */ /* 0x000fc40008000000 */
[----:B------:R-:W-:Y:S02]  /*1f10*/  USHF.L.U32 UR34, UR23, 0x7, URZ ;  /* 0x0000000717227899 */ /* 0x000fe400080006ff */
[----:B------:R-:W-:Y:S01]  /*1f20*/  ULEA UR8, UR13, UR4, 0x3 ;  /* 0x000000040d087291 */ /* 0x000fe2000f8e18ff */
[----:B------:R-:W-:Y:S01]  /*1f30*/  LOP3.LUT R17, R17, UR9, RZ, 0x3c, !PT ;  /* 0x0000000911117c12 */ /* 0x000fe2000f8e3cff */
[----:B------:R-:W-:Y:S02]  /*1f40*/  UIADD3 UR40, UP0, UPT, UR30, 0x180, URZ ;  /* 0x000001801e287890 */ /* 0x000fe4000ff1e0ff */
[----:B------:R-:W-:Y:S01]  /*1f50*/  ULOP3.LUT UR33, UR33, 0xfefffff8, URZ, 0xc0, !UPT ;  /* 0xfefffff821217892 */ /* 0x000fe2000f8ec0ff */
[----:B-1----:R-:W-:Y:S01]  /*1f60*/  SHF.L.U32 R2, R17, 0x1f, RZ ;  /* 0x0000001f11027819 */ /* 0x002fe200000006ff */
[----:B------:R-:W-:Y:S02]  /*1f70*/  UIADD3.X UR43, UPT, UPT, URZ, UR31, URZ, UP1, !UPT ;  /* 0x0000001fff2b7290 */ /* 0x000fe40008ffe4ff */
[----:B------:R-:W-:Y:S01]  /*1f80*/  UIADD3 UR32, UPT, UPT, UR24, 0x6400, URZ ;  /* 0x0000640018207890 */ /* 0x000fe2000fffe0ff */
[----:B------:R4:W1:Y:S01]  /*1f90*/  SYNCS.PHASECHK.TRANS64.TRYWAIT P0, [UR8+0x28], R2 ;  /* 0x00002802ff0075a7 */ /* 0x0008620008001108 */
[----:B------:R-:W-:-:S02]  /*1fa0*/  ULEA UR8, UR44, UR4, 0xd ;  /* 0x000000042c087291 */ /* 0x000fc4000f8e68ff */
[----:B------:R-:W-:Y:S02]  /*1fb0*/  UIADD3 UR26, UPT, UPT, UR34, 0x40, URZ ;  /* 0x00000040221a7890 */ /* 0x000fe4000fffe0ff */
        /* <DEDUP_REMOVED lines=12> */
[----:B------:R4:W-:Y:S01]  /*2080*/  UTMALDG.3D.2CTA [UR32], [UR42], desc[UR38] ;  /* 0x000026202a0075b4 */ /* 0x0009e20008211000 */
[----:B------:R-:W-:Y:S01]  /*2090*/  UMOV UR11, UR19 ;  /* 0x00000013000b7c82 */ /* 0x000fe20008000000 */
[----:B------:R-:W-:Y:S01]  /*20a0*/  UMOV UR12, UR36 ;  /* 0x00000024000c7c82 */ /* 0x000fe20008000000 */
[----:B------:R-:W-:Y:S01]  /*20b0*/  UMOV UR9, UR33 ;  /* 0x0000002100097c82 */ /* 0x000fe20008000000 */
[----:B------:R-:W-:Y:S01]  /*20c0*/  UMOV UR10, UR26 ;  /* 0x0000001a000a7c82 */ /* 0x000fe20008000000 */
[----:B------:R-:W-:Y:S01]  /*20d0*/  UIADD3 UR23, UPT, UPT, UR23, 0x1, URZ ;  /* 0x0000000117177890 */ /* 0x000fe2000fffe0ff */
[----:B------:R-:W-:Y:S01]  /*20e0*/  UMOV UR44, UR13 ;  /* 0x0000000d002c7c82 */ /* 0x000fe20008000000 */
[----:B------:R4:W-:Y:S02]  /*20f0*/  UTMALDG.3D.2CTA [UR24], [UR42], desc[UR38] ;  /* 0x000026182a0075b4 */ /* 0x0009e40008211000 */
[----:B------:R-:W-:Y:S01]  /*2100*/  UISETP.NE.AND UP0, UPT, UR23, UR29, UPT ;  /* 0x0000001d1700728c */ /* 0x000fe2000bf05270 */
[----:B------:R4:W-:Y:S01]  /*2110*/  UTMALDG.3D.2CTA [UR16], [UR40], desc[UR38] ;  /* 0x00002610280075b4 */ /* 0x0009e20008211000 */
[----:B------:R4:W-:Y:S07]  /*2120*/  UTMALDG.3D.2CTA [UR8], [UR40], desc[UR38] ;  /* 0x00002608280075b4 */ /* 0x0009ee0008211000 */
[----:B----4-:R-:W-:Y:S05]  /*2130*/  BRA.U UP0, `(.L_x_38) ;  /* 0xfffffffd00207547 */ /* 0x010fea000b83ffff */
.L_x_32:
[C---:B-1----:R-:W-:Y:S01]  /*2140*/  LEA R2, R16.reuse, UR4, 0x3 ;  /* 0x0000000410027c11 */ /* 0x042fe2000f8e18ff */
[----:B------:R-:W-:Y:S01]  /*2150*/  NOP ;  /* 0x0000000000007918 */ /* 0x000fe20000000000 */
[----:B--2---:R-:W-:Y:S02]  /*2160*/  SHF.L.U32 R3, R13, 0x1f, RZ ;  /* 0x0000001f0d037819 */ /* 0x004fe400000006ff */
[----:B------:R-:W-:Y:S02]  /*2170*/  LEA R4, R16, UR4, 0x4 ;  /* 0x0000000410047c11 */ /* 0x000fe4000f8e20ff */
[----:B------:R-:W1:Y:S02]  /*2180*/  SYNCS.PHASECHK.TRANS64.TRYWAIT P0, [R2+URZ+0x90], R3 ;  /* 0x00009003020075a7 */ /* 0x000e6400080011ff */
[----:B-1----:R-:W-:Y:S05]  /*2190*/  @!P0 BRA `(.L_x_39) ;  /* 0x0000005c00d88947 */ /* 0x002fea0003800000 */
.L_x_137:
[----:B------:R-:W2:Y:S01]  /*21a0*/  LDS.128 R4, [R4+0x120] ;  /* 0x0001200004047984 */ /* 0x000ea20000000c00 */
[----:B------:R-:W-:Y:S01]  /*21b0*/  ISETP.GE.AND P0, PT, R40, 0x1, PT ;  /* 0x000000012800780c */ /* 0x000fe20003f06270 */
[----:B-1----:R-:W-:Y:S01]  /*21c0*/  VIADD R2, R2, 0xa0 ;  /* 0x000000a002027836 */ /* 0x002fe20000000000 */
[----:B------:R-:W-:Y:S01]  /*21d0*/  @!PT LDS RZ, [RZ] ;  /* 0x00000000fffff984 */ /* 0x000fe20000000800 */
[----:B------:R-:W-:Y:S01]  /*21e0*/  @!PT LDS RZ, [RZ] ;  /* 0x00000000fffff984 */ /* 0x000fe20000000800 */
[----:B------:R-:W-:Y:S01]  /*21f0*/  @!PT LDS RZ, [RZ] ;  /* 0x00000000fffff984 */ /* 0x000fe20000000800 */
[----:B------:R-:W-:Y:S01]  /*2200*/  @!PT LDS RZ, [RZ] ;  /* 0x00000000fffff984 */ /* 0x000fe20000000800 */
[----:B------:R1:W-:Y:S06]  /*2210*/  MEMBAR.ALL.CTA ;  /* 0x0000000000007992 */ /* 0x0003ec0000008000 */
[----:B-1----:R-:W1:Y:S01]  /*2220*/  FENCE.VIEW.ASYNC.S ;  /* 0x00000000000073c6 */ /* 0x002e620000000000 */
[----:B------:R-:W-:-:S04]  /*2230*/  PRMT R2, RZ, 0x654, R2 ;  /* 0x00000654ff027816 */ /* 0x000fc80000000002 */
[----:B-1----:R1:W-:Y:S01]  /*2240*/  SYNCS.ARRIVE.TRANS64.RED.A1T0 RZ, [R2+URZ], RZ ;  /* 0x000000ff02ff79a7 */ /* 0x0023e200081004ff */
[----:B--2---:R-:W-:-:S13]  /*2250*/  LOP3.LUT P2, RZ, R6, 0x1, RZ, 0xc0, !PT ;  /* 0x0000000106ff7812 */ /* 0x004fda000784c0ff */
[----:B------:R-:W-:Y:S01]  /*2260*/  @P2 SHF.R.U32.HI R3, RZ, 0x10, R5 ;  /* 0x00000010ff032819 */ /* 0x000fe20000011605 */
[----:B------:R-:W-:Y:S01]  /*2270*/  VOTEU.ANY UP0, P2 ;  /* 0x0000000000ff7886 */ /* 0x000fe20001000100 */
[----:B------:R-:W-:Y:S02]  /*2280*/  @P2 MOV R10, R4 ;  /* 0x00000004000a2202 */ /* 0x000fe40000000f00 */
[----:B------:R-:W-:Y:S02]  /*2290*/  @P2 R2UR.BROADCAST UR8, R3 ;  /* 0x00000000030822ca */ /* 0x000fe400008e0000 */
[----:B------:R-:W-:-:S11]  /*22a0*/  @P2 LOP3.LUT R9, R5, 0xffff, RZ, 0xc0, !PT ;  /* 0x0000ffff05092812 */ /* 0x000fd600078ec0ff */
[----:B------:R-:W-:Y:S01]  /*22b0*/  @UP0 UMOV UR36, UR8 ;  /* 0x0000000800240c82 */ /* 0x000fe20008000000 */
[----:B-1----:R-:W-:Y:S05]  /*22c0*/  @!P0 BRA `(.L_x_40) ;  /* 0x0000000000b88947 */ /* 0x002fea0003800000 */
[----:B------:R-:W3:Y:S01]  /*22d0*/  LDC.64 R4, c[0x0][0xb18] ;  /* 0x0002c600ff047b82 */ /* 0x000ee20000000a00 */
[----:B------:R-:W-:-:S07]  /*22e0*/  ISETP.NE.AND P3, PT, R40, 0x1, PT ;  /* 0x000000012800780c */ /* 0x000fce0003f65270 */
[----:B------:R-:W1:Y:S08]  /*22f0*/  LDC.64 R6, c[0x0][0xb10] ;  /* 0x0002c400ff067b82 */ /* 0x000e700000000a00 */
[----:B------:R-:W2:Y:S08]  /*2300*/  LDC R14, c[0x0][0xb20] ;  /* 0x0002c800ff0e7b82 */ /* 0x000eb00000000800 */
[----:B------:R-:W4:Y:S01]  /*2310*/  LDC R15, c[0x0][0xb0c] ;  /* 0x0002c300ff0f7b82 */ /* 0x000f220000000800 */
[----:B---3--:R-:W-:Y:S01]  /*2320*/  IMAD.HI.U32 R21, R0, R5, RZ ;  /* 0x0000000500157227 */ /* 0x008fe200078e00ff */
[----:B------:R-:W-:-:S03]  /*2330*/  ISETP.NE.AND P0, PT, R4, 0x1, PT ;  /* 0x000000010400780c */ /* 0x000fc60003f05270 */
[----:B------:R-:W-:-:S03]  /*2340*/  IMAD.HI.U32 R5, R9, R5, RZ ;  /* 0x0000000509057227 */ /* 0x000fc600078e00ff */
[----:B------:R-:W3:Y:S01]  /*2350*/  LDC.64 R2, c[0x0][0xb28] ;  /* 0x0002ca00ff027b82 */ /* 0x000ee20000000a00 */
[----:B-1----:R-:W-:-:S04]  /*2360*/  IMAD.HI.U32 R22, R8, R6, RZ ;  /* 0x0000000608167227 */ /* 0x002fc800078e00ff */
[----:B------:R-:W-:Y:S01]  /*2370*/  IMAD.HI.U32 R23, R10, R6, RZ ;  /* 0x000000060a177227 */ /* 0x000fe200078e00ff */
[----:B------:R-:W-:Y:S02]  /*2380*/  SHF.R.U32.HI R22, RZ, R7, R22 ;  /* 0x00000007ff167219 */ /* 0x000fe40000011616 */
[-C--:B--2---:R-:W-:Y:S02]  /*2390*/  SHF.R.U32.HI R21, RZ, R14.reuse, R21 ;  /* 0x0000000eff157219 */ /* 0x084fe40000011615 */
[----:B------:R-:W-:Y:S02]  /*23a0*/  SHF.R.U32.HI R5, RZ, R14, R5 ;  /* 0x0000000eff057219 */ /* 0x000fe40000011605 */
[----:B------:R-:W-:Y:S02]  /*23b0*/  SEL R21, R0, R21, !P0 ;  /* 0x0000001500157207 */ /* 0x000fe40004000000 */
[----:B------:R-:W-:Y:S02]  /*23c0*/  SHF.R.U32.HI R23, RZ, R7, R23 ;  /* 0x00000007ff177219 */ /* 0x000fe40000011617 */
[----:B----4-:R-:W-:-:S02]  /*23d0*/  ISETP.NE.AND P1, PT, R15, 0x1, PT ;  /* 0x000000010f00780c */ /* 0x010fc40003f25270 */
[----:B------:R-:W-:Y:S02]  /*23e0*/  SEL R5, R9, R5, !P0 ;  /* 0x0000000509057207 */ /* 0x000fe40004000000 */
[----:B------:R-:W-:Y:S02]  /*23f0*/  SEL R22, R8, R22, !P1 ;  /* 0x0000001608167207 */ /* 0x000fe40004800000 */
[----:B------:R-:W-:Y:S01]  /*2400*/  SEL R23, R10, R23, !P1 ;  /* 0x000000170a177207 */ /* 0x000fe20004800000 */
[----:B---3--:R-:W-:-:S04]  /*2410*/  IMAD.HI.U32 R20, R21, R2, RZ ;  /* 0x0000000215147227 */ /* 0x008fc800078e00ff */
        /* <DEDUP_REMOVED lines=10> */
[----:B------:R-:W-:-:S04]  /*24c0*/  @!P0 IMAD.HI.U32 R7, R23, R2, RZ ;  /* 0x0000000217078227 */ /* 0x000fc800078e00ff */
[----:B------:R-:W-:Y:S01]  /*24d0*/  IMAD.MOV R2, RZ, RZ, -R6 ;  /* 0x000000ffff027224 */ /* 0x000fe200078e0a06 */
[----:B------:R-:W-:Y:S02]  /*24e0*/  @!P0 SHF.R.U32.HI R3, RZ, R3, R7 ;  /* 0x00000003ff038219 */ /* 0x000fe40000011607 */
[----:B------:R-:W-:Y:S01]  /*24f0*/  IADD3 R7, PT, PT, -R5, RZ, RZ ;  /* 0x000000ff05077210 */ /* 0x000fe20007ffe1ff */
[----:B------:R-:W-:Y:S01]  /*2500*/  IMAD R2, R40, R2, R5 ;  /* 0x0000000228027224 */ /* 0x000fe200078e0205 */
        /* <DEDUP_REMOVED lines=10> */
.L_x_40:
[----:B------:R-:W1:Y:S02]  /*25b0*/  LDCU UR8, c[0x0][0xb30] ;  /* 0x00016600ff0877ac */ /* 0x000e640008000800 */
[----:B-1----:R-:W-:-:S09]  /*25c0*/  UISETP.NE.AND UP0, UPT, UR8, 0x1, UPT ;  /* 0x000000010800788c */ /* 0x002fd2000bf05270 */
[----:B------:R-:W-:Y:S05]  /*25d0*/  BRA.U UP0, `(.L_x_41) ;  /* 0x0000000100407547 */ /* 0x000fea000b800000 */
[----:B------:R-:W1:Y:S08]  /*25e0*/  LDC.64 R4, c[0x0][0xb10] ;  /* 0x0002c400ff047b82 */ /* 0x000e700000000a00 */
[----:B------:R-:W2:Y:S08]  /*25f0*/  LDC.64 R2, c[0x0][0xb18] ;  /* 0x0002c600ff027b82 */ /* 0x000eb00000000a00 */
[----:B------:R-:W4:Y:S08]  /*2600*/  LDC R6, c[0x0][0xb20] ;  /* 0x0002c800ff067b82 */ /* 0x000f300000000800 */
[----:B------:R-:W3:Y:S01]  /*2610*/  LDC R7, c[0x0][0xb0c] ;  /* 0x0002c300ff077b82 */ /* 0x000ee20000000800 */
[----:B-1----:R-:W-:-:S05]  /*2620*/  IMAD.HI.U32 R4, R10, R4, RZ ;  /* 0x000000040a047227 */ /* 0x002fca00078e00ff */
[----:B------:R-:W-:Y:S01]  /*2630*/  SHF.R.U32.HI R4, RZ, R5, R4 ;  /* 0x00000005ff047219 */ /* 0x000fe20000011604 */
[----:B--2---:R-:W-:Y:S01]  /*2640*/  IMAD.HI.U32 R3, R9, R3, RZ ;  /* 0x0000000309037227 */ /* 0x004fe200078e00ff */
[----:B------:R-:W-:-:S04]  /*2650*/  ISETP.NE.AND P0, PT, R2, 0x1, PT ;  /* 0x000000010200780c */ /* 0x000fc80003f05270 */
[----:B----4-:R-:W-:-:S04]  /*2660*/  SHF.R.U32.HI R3, RZ, R6, R3 ;  /* 0x00000006ff037219 */ /* 0x010fc80000011603 */
[----:B------:R-:W-:Y:S02]  /*2670*/  SEL R3, R9, R3, !P0 ;  /* 0x0000000309037207 */ /* 0x000fe40004000000 */
[----:B---3--:R-:W-:-:S04]  /*2680*/  ISETP.NE.AND P1, PT, R7, 0x1, PT ;  /* 0x000000010700780c */ /* 0x008fc80003f25270 */
[----:B------:R-:W-:-:S05]  /*2690*/  SEL R4, R10, R4, !P1 ;  /* 0x000000040a047207 */ /* 0x000fca0004800000 */
[----:B------:R-:W-:Y:S02]  /*26a0*/  IMAD.IADD R5, R3, 0x1, -R4 ;  /* 0x0000000103057824 */ /* 0x000fe400078e0a04 */
[----:B------:R-:W-:Y:S02]  /*26b0*/  IMAD.IADD R3, R4, 0x1, -R3 ;  /* 0x0000000104037824 */ /* 0x000fe400078e0a03 */
[----:B------:R-:W-:Y:S02]  /*26c0*/  IMAD R10, R5, R7, R10 ;  /* 0x00000007050a7224 */ /* 0x000fe400078e020a */
[----:B------:R-:W-:-:S07]  /*26d0*/  IMAD R9, R3, R2, R9 ;  /* 0x0000000203097224 */ /* 0x000fce00078e0209 */
.L_x_41:
[----:B------:R-:W-:Y:S01]  /*26e0*/  VIADD R16, R16, 0x1 ;  /* 0x0000000110107836 */ /* 0x000fe20000000000 */
[----:B------:R-:W-:Y:S01]  /*26f0*/  PLOP3.LUT P1, PT, PT, PT, PT, 0x80, 0x8 ;  /* 0x000000000008781c */ /* 0x000fe20003f2f070 */
[----:B------:R-:W-:Y:S02]  /*2700*/  IMAD.IADD R14, R10, 0x1, R91 ;  /* 0x000000010a0e7824 */ /* 0x000fe400078e025b */
[----:B------:R-:W-:Y:S01]  /*2710*/  IMAD.IADD R15, R9, 0x1, R90 ;  /* 0x00000001090f7824 */ /* 0x000fe200078e025a */
[----:B------:R-:W-:-:S04]  /*2720*/  ISETP.NE.AND P0, PT, R16, 0x2, PT ;  /* 0x000000021000780c */ /* 0x000fc80003f05270 */
[----:B------:R-:W-:Y:S02]  /*2730*/  SEL R2, RZ, 0x1, P0 ;  /* 0x00000001ff027807 */ /* 0x000fe40000000000 */
[----:B------:R-:W-:Y:S02]  /*2740*/  SEL R16, R16, RZ, P0 ;  /* 0x000000ff10107207 */ /* 0x000fe40000000000 */
[----:B------:R-:W-:Y:S01]  /*2750*/  LOP3.LUT R13, R13, R2, RZ, 0x3c, !PT ;  /* 0x000000020d0d7212 */ /* 0x000fe200078e3cff */
[----:B------:R-:W-:Y:S06]  /*2760*/  @P2 BRA `(.L_x_42) ;  /* 0xfffffff000002947 */ /* 0x000fec000383ffff */
[----:B------:R-:W-:Y:S01]  /*2770*/  UIADD3 UR4, UPT, UPT, UR4, 0x28, URZ ;  /* 0x0000002804047890 */ /* 0x000fe2000fffe0ff */
[----:B------:R-:W-:-:S03]  /*2780*/  SHF.L.U32 R2, R17, 0x1f, RZ ;  /* 0x0000001f11027819 */ /* 0x000fc600000006ff */
[----:B------:R-:W-:-:S09]  /*2790*/  ULEA UR5, UR13, UR4, 0x3 ;  /* 0x000000040d057291 */ /* 0x000fd2000f8e18ff */
[----:B------:R-:W1:Y:S02]  /*27a0*/  SYNCS.PHASECHK.TRANS64.TRYWAIT P0, [UR5], R2 ;  /* 0x00000002ff0075a7 */ /* 0x000e640008001105 */
[----:B-1----:R-:W-:Y:S05]  /*27b0*/  @!P0 BRA `(.L_x_43) ;  /* 0x0000005800648947 */ /* 0x002fea0003800000 */
.L_x_139:
[----:B------:R-:W-:-:S04]  /*27c0*/  UIADD3 UR6, UPT, UPT, UR13, 0x1, URZ ;  /* 0x000000010d067890 */ /* 0x000fc8000fffe0ff */
[----:B------:R-:W-:-:S04]  /*27d0*/  UISETP.NE.AND UP0, UPT, UR6, 0x5, UPT ;  /* 0x000000050600788c */ /* 0x000fc8000bf05270 */
[----:B------:R-:W-:Y:S02]  /*27e0*/  USEL UR7, URZ, 0x1, UP0 ;  /* 0x00000001ff077887 */ /* 0x000fe40008000000 */
[----:B------:R-:W-:-:S04]  /*27f0*/  USEL UR6, UR6, URZ, UP0 ;  /* 0x000000ff06067287 */ /* 0x000fc80008000000 */
[----:B------:R-:W-:Y:S01]  /*2800*/  ULEA UR5, UR6, UR4, 0x3 ;  /* 0x0000000406057291 */ /* 0x000fe2000f8e18ff */
[----:B-1----:R-:W-:-:S04]  /*2810*/  LOP3.LUT R2, R17, UR7, RZ, 0x3c, !PT ;  /* 0x0000000711027c12 */ /* 0x002fc8000f8e3cff */
[----:B------:R-:W-:-:S04]  /*2820*/  SHF.L.U32 R3, R2, 0x1f, RZ ;  /* 0x0000001f02037819 */ /* 0x000fc800000006ff */
[----:B------:R-:W1:Y:S02]  /*2830*/  SYNCS.PHASECHK.TRANS64.TRYWAIT P0, [UR5], R3 ;  /* 0x00000003ff0075a7 */ /* 0x000e640008001105 */
[----:B-1----:R-:W-:Y:S05]  /*2840*/  @!P0 BRA `(.L_x_44) ;  /* 0x0000005800588947 */ /* 0x002fea0003800000 */
.L_x_141:
[----:B------:R-:W-:-:S04]  /*2850*/  UIADD3 UR6, UPT, UPT, UR6, 0x1, URZ ;  /* 0x0000000106067890 */ /* 0x000fc8000fffe0ff */
[----:B------:R-:W-:-:S04]  /*2860*/  UISETP.NE.AND UP0, UPT, UR6, 0x5, UPT ;  /* 0x000000050600788c */ /* 0x000fc8000bf05270 */
[----:B------:R-:W-:Y:S02]  /*2870*/  USEL UR7, URZ, 0x1, UP0 ;  /* 0x00000001ff077887 */ /* 0x000fe40008000000 */
[----:B------:R-:W-:-:S04]  /*2880*/  USEL UR6, UR6, URZ, UP0 ;  /* 0x000000ff06067287 */ /* 0x000fc80008000000 */
[----:B------:R-:W-:Y:S01]  /*2890*/  ULEA UR5, UR6, UR4, 0x3 ;  /* 0x0000000406057291 */ /* 0x000fe2000f8e18ff */
[----:B------:R-:W-:-:S04]  /*28a0*/  LOP3.LUT R2, R2, UR7, RZ, 0x3c, !PT ;  /* 0x0000000702027c12 */ /* 0x000fc8000f8e3cff */
[----:B-1----:R-:W-:-:S04]  /*28b0*/  SHF.L.U32 R3, R2, 0x1f, RZ ;  /* 0x0000001f02037819 */ /* 0x002fc800000006ff */
[----:B------:R-:W1:Y:S02]  /*28c0*/  SYNCS.PHASECHK.TRANS64.TRYWAIT P0, [UR5], R3 ;  /* 0x00000003ff0075a7 */ /* 0x000e640008001105 */
[----:B-1----:R-:W-:Y:S05]  /*28d0*/  @!P0 BRA `(.L_x_45) ;  /* 0x00000058004c8947 */ /* 0x002fea0003800000 */
.L_x_143:
        /* <DEDUP_REMOVED lines=9> */
.L_x_145:
[----:B------:R-:W-:-:S04]  /*2970*/  UIADD3 UR6, UPT, UPT, UR6, 0x1, URZ ;  /* 0x0000000106067890 */ /* 0x000fc8000fffe0ff */
[----:B------:R-:W-:-:S04]  /*2980*/  UISETP.NE.AND UP0, UPT, UR6, 0x5, UPT ;  /* 0x000000050600788c */ /* 0x000fc8000bf05270 */
[----:B------:R-:W-:Y:S02]  /*2990*/  USEL UR5, URZ, 0x1, UP0 ;  /* 0x00000001ff057887 */ /* 0x000fe40008000000 */
[----:B------:R-:W-:-:S04]  /*29a0*/  USEL UR6, UR6, URZ, UP0 ;  /* 0x000000ff06067287 */ /* 0x000fc80008000000 */
[----:B------:R-:W-:Y:S01]  /*29b0*/  ULEA UR6, UR6, UR4, 0x3 ;  /* 0x0000000406067291 */ /* 0x000fe2000f8e18ff */
[----:B------:R-:W-:-:S04]  /*29c0*/  LOP3.LUT R2, R2, UR5, RZ, 0x3c, !PT ;  /* 0x0000000502027c12 */ /* 0x000fc8000f8e3cff */
[----:B------:R-:W-:Y:S01]  /*29d0*/  SHF.L.U32 R2, R2, 0x1f, RZ ;  /* 0x0000001f02027819 */ /* 0x000fe200000006ff */
[----:B-1-3--:R-:W-:-:S07]  /*29e0*/  IMAD.U32 R0, RZ, RZ, UR6 ;  /* 0x00000006ff007e24 */ /* 0x00afce000f8e00ff */
.L_x_47:
[----:B-1----:R1:W2:Y:S02]  /*29f0*/  SYNCS.PHASECHK.TRANS64.TRYWAIT P0, [R0+URZ], R2 ;  /* 0x00000002000075a7 */ /* 0x0022a400080011ff */
[----:B--2---:R-:W-:Y:S05]  /*2a00*/  @!P0 NANOSLEEP.SYNCS 0x989680 ;  /* 0x009896800000895d */ /* 0x004fea0003900000 */
[----:B------:R-:W2:Y:S02]  /*2a10*/  @!P0 SYNCS.PHASECHK.TRANS64 P0, [R0+URZ], R2 ;  /* 0x00000002000085a7 */ /* 0x000ea400080010ff */
[----:B--2---:R-:W-:Y:S05]  /*2a20*/  @P0 EXIT ;  /* 0x000000000000094d */ /* 0x004fea0003800000 */
[----:B------:R-:W-:Y:S05]  /*2a30*/  BRA `(.L_x_47) ;  /* 0xfffffffc00ec7947 */ /* 0x000fea000383ffff */
.L_x_22:
[----:B------:R-:W-:-:S04]  /*2a40*/  UISETP.NE.AND UP1, UPT, UR37, URZ, UPT ;  /* 0x000000ff2500728c */ /* 0x000fc8000bf25270 */
[----:B------:R-:W-:-:S09]  /*2a50*/  UISETP.NE.OR UP1, UPT, UR10, 0x1, UP1 ;  /* 0x000000010a00788c */ /* 0x000fd20008f25670 */
[----:B------:R-:W-:Y:S05]  /*2a60*/  BRA.U UP1, `(.L_x_48) ;  /* 0x00000005014c7547 */ /* 0x000fea000b800000 */
[----:B------:R-:W-:Y:S01]  /*2a70*/  HFMA2 R11, -RZ, RZ, 0, 0 ;  /* 0x00000000ff0b7431 */ /* 0x000fe200000001ff */
[----:B------:R-:W-:Y:S01]  /*2a80*/  ISETP.GE.U32.AND P2, PT, R10, 0x2, PT ;  /* 0x000000020a00780c */ /* 0x000fe20003f46070 */
[----:B------:R-:W-:Y:S01]  /*2a90*/  IMAD.MOV.U32 R12, RZ, RZ, 0x1 ;  /* 0x00000001ff0c7424 */ /* 0x000fe200078e00ff */
[----:B------:R-:W-:Y:S01]  /*2aa0*/  CS2R R8, SRZ ;  /* 0x0000000000087805 */ /* 0x000fe2000001ff00 */
[----:B------:R-:W-:Y:S01]  /*2ab0*/  IMAD.MOV.U32 R3, RZ, RZ, RZ ;  /* 0x000000ffff037224 */ /* 0x000fe200078e00ff */
[----:B------:R-:W-:Y:S01]  /*2ac0*/  UMOV UR4, 0x400 ;  /* 0x0000040000047882 */ /* 0x000fe20000000000 */
[----:B------:R-:W-:Y:S01]  /*2ad0*/  UMOV UR6, URZ ;  /* 0x000000ff00067c82 */ /* 0x000fe20008000000 */
[----:B------:R-:W-:-:S12]  /*2ae0*/  ULEA UR37, UR37, UR4, 0x18 ;  /* 0x0000000425257291 */ /* 0x000fd8000f8ec0ff */
.L_x_52:
[----:B------:R-:W-:Y:S02]  /*2af0*/  LEA R0, R3, UR37, 0x3 ;  /* 0x0000002503007c11 */ /* 0x000fe4000f8e18ff */
[----:B------:R-:W-:-:S03]  /*2b00*/  SHF.L.U32 R4, R8, 0x1f, RZ ;  /* 0x0000001f08047819 */ /* 0x000fc600000006ff */
[----:B------:R-:W-:Y:S01]  /*2b10*/  VIADD R5, R0, 0x100 ;  /* 0x0000010000057836 */ /* 0x000fe20000000000 */
[----:B------:R-:W1:Y:S02]  /*2b20*/  SYNCS.PHASECHK.TRANS64.TRYWAIT P0, [R0+URZ+0xf0], R4 ;  /* 0x0000f004000075a7 */ /* 0x000e6400080011ff */
[----:B-1----:R-:W-:Y:S05]  /*2b30*/  @!P0 BRA `(.L_x_49) ;  /* 0x0000005400e48947 */ /* 0x002fea0003800000 */
.L_x_146:
[----:B------:R-:W-:Y:S01]  /*2b40*/  ULEA UR5, UR6, UR37, 0x3 ;  /* 0x0000002506057291 */ /* 0x000fe2000f8e18ff */
[----:B-1----:R-:W-:Y:S01]  /*2b50*/  PRMT R0, RZ, 0x654, R5 ;  /* 0x00000654ff007816 */ /* 0x002fe20000000005 */
[----:B------:R-:W-:Y:S01]  /*2b60*/  @!P2 IMAD.MOV.U32 R4, RZ, RZ, 0x10 ;  /* 0x00000010ff04a424 */ /* 0x000fe200078e00ff */
[----:B------:R-:W-:Y:S01]  /*2b70*/  SHF.L.U32 R5, R12, 0x1f, RZ ;  /* 0x0000001f0c057819 */ /* 0x000fe200000006ff */
[----:B------:R-:W-:Y:S01]  /*2b80*/  UIADD3 UR4, UPT, UPT, UR5, 0x90, URZ ;  /* 0x0000009005047890 */ /* 0x000fe2000fffe0ff */
[----:B------:R1:W-:Y:S05]  /*2b90*/  SYNCS.ARRIVE.TRANS64.RED.A1T0 RZ, [R0+URZ], RZ ;  /* 0x000000ff00ff79a7 */ /* 0x0003ea00081004ff */
[----:B------:R-:W-:Y:S01]  /*2ba0*/  IMAD.U32 R6, RZ, RZ, UR4 ;  /* 0x00000004ff067e24 */ /* 0x000fe2000f8e00ff */
[----:B------:R-:W2:Y:S04]  /*2bb0*/  SYNCS.PHASECHK.TRANS64.TRYWAIT P0, [UR5+0xa0], R5 ;  /* 0x0000a005ff0075a7 */ /* 0x000ea80008001105 */
[----:B------:R-:W-:Y:S01]  /*2bc0*/  PRMT R6, R10, 0x654, R6 ;  /* 0x000006540a067816 */ /* 0x000fe20000000006 */
[----:B-12---:R-:W-:Y:S06]  /*2bd0*/  @!P0 BRA `(.L_x_50) ;  /* 0x0000005400d08947 */ /* 0x006fec0003800000 */
.L_x_148:
[----:B------:R-:W-:Y:S01]  /*2be0*/  ULEA UR4, UR6, UR37, 0x4 ;  /* 0x0000002506047291 */ /* 0x000fe2000f8e20ff */
[----:B------:R-:W-:Y:S01]  /*2bf0*/  SEL R2, R6, R2, !P2 ;  /* 0x0000000206027207 */ /* 0x000fe20005000000 */
[----:B------:R-:W-:Y:S01]  /*2c00*/  UIADD3 UR5, UPT, UPT, UR5, 0x90, URZ ;  /* 0x0000009005057890 */ /* 0x000fe2000fffe0ff */
[----:B-1----:R-:W-:Y:S01]  /*2c10*/  LEA R0, R11, UR37, 0x3 ;  /* 0x000000250b007c11 */ /* 0x002fe2000f8e18ff */
[----:B------:R-:W-:Y:S01]  /*2c20*/  UIADD3 UR4, UPT, UPT, UR4, 0x120, URZ ;  /* 0x0000012004047890 */ /* 0x000fe2000fffe0ff */
[----:B------:R1:W-:Y:S01]  /*2c30*/  @!P2 SYNCS.ARRIVE.TRANS64.RED RZ, [R2+URZ], R4 ;  /* 0x0000000402ffa9a7 */ /* 0x0003e200080004ff */
[----:B------:R-:W-:Y:S01]  /*2c40*/  UIADD3 UR6, UPT, UPT, UR6, 0x1, URZ ;  /* 0x0000000106067890 */ /* 0x000fe2000fffe0ff */
[----:B------:R-:W-:-:S03]  /*2c50*/  VIADD R3, R3, 0x1 ;  /* 0x0000000103037836 */ /* 0x000fc60000000000 */
[----:B------:R-:W-:Y:S02]  /*2c60*/  UISETP.NE.AND UP0, UPT, UR6, 0x2, UPT ;  /* 0x000000020600788c */ /* 0x000fe4000bf05270 */
[----:B------:R-:W-:Y:S01]  /*2c70*/  ISETP.NE.AND P0, PT, R3, 0x2, PT ;  /* 0x000000020300780c */ /* 0x000fe20003f05270 */
[----:B------:R-:W-:Y:S06]  /*2c80*/  UGETNEXTWORKID.BROADCAST [UR4], [UR5] ;  /* 0x00000000040073ca */ /* 0x000fec0008000100 */
[----:B------:R-:W-:Y:S02]  /*2c90*/  USEL UR4, URZ, 0x1, UP0 ;  /* 0x00000001ff047887 */ /* 0x000fe40008000000 */
[----:B------:R-:W-:-:S04]  /*2ca0*/  USEL UR6, UR6, URZ, UP0 ;  /* 0x000000ff06067287 */ /* 0x000fc80008000000 */
[----:B------:R-:W-:Y:S02]  /*2cb0*/  LOP3.LUT R12, R12, UR4, RZ, 0x3c, !PT ;  /* 0x000000040c0c7c12 */ /* 0x000fe4000f8e3cff */
[----:B-1----:R-:W-:-:S04]  /*2cc0*/  SHF.L.U32 R4, R9, 0x1f, RZ ;  /* 0x0000001f09047819 */ /* 0x002fc800000006ff */
[----:B------:R-:W1:Y:S02]  /*2cd0*/  SYNCS.PHASECHK.TRANS64.TRYWAIT P1, [R0+URZ+0x90], R4 ;  /* 0x00009004000075a7 */ /* 0x000e6400080211ff */
[----:B-1----:R-:W-:Y:S05]  /*2ce0*/  @!P1 BRA `(.L_x_51) ;  /* 0x0000005400a49947 */ /* 0x002fea0003800000 */
.L_x_149:
[----:B-1----:R-:W-:Y:S01]  /*2cf0*/  LEA R4, R11, UR37, 0x4 ;  /* 0x000000250b047c11 */ /* 0x002fe2000f8e20ff */
[----:B------:R-:W-:Y:S01]  /*2d00*/  VIADD R0, R0, 0xa0 ;  /* 0x000000a000007836 */ /* 0x000fe20000000000 */
[----:B------:R-:W-:Y:S01]  /*2d10*/  SEL R3, R3, RZ, P0 ;  /* 0x000000ff03037207 */ /* 0x000fe20000000000 */
[----:B------:R-:W-:-:S03]  /*2d20*/  VIADD R11, R11, 0x1 ;  /* 0x000000010b0b7836 */ /* 0x000fc60000000000 */
[----:B------:R-:W1:Y:S01]  /*2d30*/  LDS.128 R4, [R4+0x120] ;  /* 0x0001200004047984 */ /* 0x000e620000000c00 */
[----:B------:R-:W-:Y:S02]  /*2d40*/  PRMT R0, RZ, 0x654, R0 ;  /* 0x00000654ff007816 */ /* 0x000fe40000000000 */
[C---:B------:R-:W-:Y:S01]  /*2d50*/  ISETP.NE.AND P1, PT, R11.reuse, 0x2, PT ;  /* 0x000000020b00780c */ /* 0x040fe20003f25270 */
[----:B------:R-:W-:Y:S01]  /*2d60*/  @!PT LDS RZ, [RZ] ;  /* 0x00000000fffff984 */ /* 0x000fe20000000800 */
[----:B------:R-:W-:Y:S01]  /*2d70*/  @!PT LDS RZ, [RZ] ;  /* 0x00000000fffff984 */ /* 0x000fe20000000800 */
[----:B------:R-:W-:Y:S01]  /*2d80*/  @!PT LDS RZ, [RZ] ;  /* 0x00000000fffff984 */ /* 0x000fe20000000800 */
[----:B------:R-:W-:Y:S01]  /*2d90*/  @!PT LDS RZ, [RZ] ;  /* 0x00000000fffff984 */ /* 0x000fe20000000800 */
[----:B------:R2:W-:Y:S06]  /*2da0*/  MEMBAR.ALL.CTA ;  /* 0x0000000000007992 */ /* 0x0005ec0000008000 */
[----:B--2---:R-:W2:Y:S01]  /*2db0*/  FENCE.VIEW.ASYNC.S ;  /* 0x00000000000073c6 */ /* 0x004ea20000000000 */
[----:B------:R-:W-:Y:S01]  /*2dc0*/  SEL R11, R11, RZ, P1 ;  /* 0x000000ff0b0b7207 */ /* 0x000fe20000800000 */
[----:B--2---:R2:W-:Y:S01]  /*2dd0*/  SYNCS.ARRIVE.TRANS64.RED.A1T0 RZ, [R0+URZ], RZ ;  /* 0x000000ff00ff79a7 */ /* 0x0045e200081004ff */
[----:B-1----:R-:W-:-:S02]  /*2de0*/  LOP3.LUT P3, RZ, R6, 0x1, RZ, 0xc0, !PT ;  /* 0x0000000106ff7812 */ /* 0x002fc4000786c0ff */
[----:B------:R-:W-:-:S04]  /*2df0*/  SEL R4, RZ, 0x1, P1 ;  /* 0x00000001ff047807 */ /* 0x000fc80000800000 */
[----:B------:R-:W-:Y:S02]  /*2e00*/  LOP3.LUT R9, R9, R4, RZ, 0x3c, !PT ;  /* 0x0000000409097212 */ /* 0x000fe400078e3cff */
[----:B--2---:R-:W-:-:S04]  /*2e10*/  SEL R0, RZ, 0x1, P0 ;  /* 0x00000001ff007807 */ /* 0x004fc80000000000 */
[----:B------:R-:W-:Y:S01]  /*2e20*/  LOP3.LUT R8, R8, R0, RZ, 0x3c, !PT ;  /* 0x0000000008087212 */ /* 0x000fe200078e3cff */
[----:B------:R-:W-:Y:S06]  /*2e30*/  @P3 BRA `(.L_x_52) ;  /* 0xfffffffc002c3947 */ /* 0x000fec000383ffff */
[----:B------:R-:W-:Y:S01]  /*2e40*/  ULEA UR5, UR6, UR37, 0x3 ;  /* 0x0000002506057291 */ /* 0x000fe2000f8e18ff */
[----:B------:R-:W-:-:S08]  /*2e50*/  SHF.L.U32 R2, R12, 0x1f, RZ ;  /* 0x0000001f0c027819 */ /* 0x000fd000000006ff */
[----:B------:R-:W1:Y:S02]  /*2e60*/  SYNCS.PHASECHK.TRANS64 P0, [UR5+0xa0], R2 ;  /* 0x0000a002ff0075a7 */ /* 0x000e640008001005 */
[----:B-1----:R-:W-:Y:S05]  /*2e70*/  @P0 BRA `(.L_x_53) ;  /* 0x0000000000080947 */ /* 0x002fea0003800000 */
[----:B------:R-:W1:Y:S02]  /*2e80*/  SYNCS.PHASECHK.TRANS64.TRYWAIT P0, [UR5+0xa0], R2 ;  /* 0x0000a002ff0075a7 */ /* 0x000e640008001105 */
[----:B-1----:R-:W-:Y:S05]  /*2e90*/  @!P0 BRA `(.L_x_54) ;  /* 0x00000054004c8947 */ /* 0x002fea0003800000 */
.L_x_53:
[----:B------:R-:W-:-:S04]  /*2ea0*/  UIADD3 UR4, UPT, UPT, UR6, 0x1, URZ ;  /* 0x0000000106047890 */ /* 0x000fc8000fffe0ff */
[----:B------:R-:W-:-:S04]  /*2eb0*/  UISETP.NE.AND UP0, UPT, UR4, 0x2, UPT ;  /* 0x000000020400788c */ /* 0x000fc8000bf05270 */
[----:B------:R-:W-:Y:S02]  /*2ec0*/  USEL UR7, URZ, 0x1, UP0 ;  /* 0x00000001ff077887 */ /* 0x000fe40008000000 */
[----:B------:R-:W-:-:S04]  /*2ed0*/  USEL UR4, UR4, URZ, UP0 ;  /* 0x000000ff04047287 */ /* 0x000fc80008000000 */
[----:B------:R-:W-:Y:S01]  /*2ee0*/  ULEA UR4, UR4, UR37, 0x3 ;  /* 0x0000002504047291 */ /* 0x000fe2000f8e18ff */
[----:B-1----:R-:W-:-:S04]  /*2ef0*/  LOP3.LUT R2, R12, UR7, RZ, 0x3c, !PT ;  /* 0x000000070c027c12 */ /* 0x002fc8000f8e3cff */
[----:B------:R-:W-:-:S04]  /*2f00*/  SHF.L.U32 R0, R2, 0x1f, RZ ;  /* 0x0000001f02007819 */ /* 0x000fc800000006ff */
[----:B------:R-:W1:Y:S02]  /*2f10*/  SYNCS.PHASECHK.TRANS64 P0, [UR4+0xa0], R0 ;  /* 0x0000a000ff0075a7 */ /* 0x000e640008001004 */
[----:B-1----:R-:W-:Y:S05]  /*2f20*/  @P0 EXIT ;  /* 0x000000000000094d */ /* 0x002fea0003800000 */
[----:B------:R-:W-:Y:S02]  /*2f30*/  SHF.L.U32 R2, R2, 0x1f, RZ ;  /* 0x0000001f02027819 */ /* 0x000fe400000006ff */
[----:B------:R-:W-:-:S07]  /*2f40*/  MOV R0, UR4 ;  /* 0x0000000400007c02 */ /* 0x000fce0008000f00 */
.L_x_55:
[----:B-1----:R1:W2:Y:S02]  /*2f50*/  SYNCS.PHASECHK.TRANS64.TRYWAIT P0, [R0+URZ+0xa0], R2 ;  /* 0x0000a002000075a7 */ /* 0x0022a400080011ff */
[----:B--2---:R-:W-:Y:S05]  /*2f60*/  @!P0 NANOSLEEP.SYNCS 0x989680 ;  /* 0x009896800000895d */ /* 0x004fea0003900000 */
[----:B------:R-:W2:Y:S02]  /*2f70*/  @!P0 SYNCS.PHASECHK.TRANS64 P0, [R0+URZ+0xa0], R2 ;  /* 0x0000a002000085a7 */ /* 0x000ea400080010ff */
[----:B--2---:R-:W-:Y:S05]  /*2f80*/  @P0 EXIT ;  /* 0x000000000000094d */ /* 0x004fea0003800000 */
[----:B------:R-:W-:Y:S05]  /*2f90*/  BRA `(.L_x_55) ;  /* 0xfffffffc00ec7947 */ /* 0x000fea000383ffff */
.L_x_48:
[----:B------:R-:W-:Y:S05]  /*2fa0*/  BRA.U UP4, `(.L_x_56) ;  /* 0x0000001504487547 */ /* 0x000fea000b800000 */
[----:B------:R-:W-:Y:S01]  /*2fb0*/  UMOV UR6, 0x40 ;  /* 0x0000004000067882 */ /* 0x000fe20000000000 */
[----:B------:R-:W-:Y:S01]  /*2fc0*/  NOP ;  /* 0x0000000000007918 */ /* 0x000fe20000000000 */
[----:B------:R-:W-:Y:S01]  /*2fd0*/  ULEA UR6, UR37, UR6, 0x18 ;  /* 0x0000000625067291 */ /* 0x000fe2000f8ec0ff */
[----:B------:R-:W-:Y:S02]  /*2fe0*/  UMOV UR7, 0x400 ;  /* 0x0000040000077882 */ /* 0x000fe40000000000 */
[----:B------:R-:W-:-:S06]  /*2ff0*/  ULEA UR37, UR37, UR7, 0x18 ;  /* 0x0000000725257291 */ /* 0x000fcc000f8ec0ff */
[----:B------:R-:W1:Y:S02]  /*3000*/  LDS.U8 R2, [UR6+0x1c] ;  /* 0x00001c06ff027984 */ /* 0x000e640008000000 */
[----:B-1----:R-:W-:-:S13]  /*3010*/  ISETP.NE.AND P0, PT, R2, RZ, PT ;  /* 0x000000ff0200720c */ /* 0x002fda0003f05270 */
[----:B------:R-:W-:Y:S05]  /*3020*/  @P0 BRA `(.L_x_57) ;  /* 0x0000000400080947 */ /* 0x000fea0003800000 */
[----:B------:R-:W-:Y:S02]  /*3030*/  UISETP.NE.U32.AND UP0, UPT, UR5, 0x1, UPT ;  /* 0x000000010500788c */ /* 0x000fe4000bf05070 */
[----:B------:R-:W-:-:S07]  /*3040*/  UIADD3 UR8, UPT, UPT, UR6, 0x8, URZ ;  /* 0x0000000806087890 */ /* 0x000fce000fffe0ff */
[----:B------:R-:W-:Y:S05]  /*3050*/  BRA.U !UP0, `(.L_x_58) ;  /* 0x00000001089c7547 */ /* 0x000fea000b800000 */
[----:B------:R-:W-:Y:S01]  /*3060*/  ELECT P0, URZ, PT ;  /* 0x0000000000ff782f */ /* 0x000fe20003800000 */
[----:B------:R-:W-:-:S12]  /*3070*/  BSSY B0, `(.L_x_58) ;  /* 0x0000025000007945 */ /* 0x000fd80003800000 */
[----:B------:R-:W-:Y:S05]  /*3080*/  @!P0 BRA `(.L_x_59) ;  /* 0x00000000008c8947 */ /* 0x000fea0003800000 */
[----:B------:R-:W-:-:S05]  /*3090*/  UMOV UR7, 0x10 ;  /* 0x0000001000077882 */ /* 0x000fca0000000000 */
[----:B------:R-:W-:Y:S04]  /*30a0*/  DEPBAR.LE SB1, 0x36 ;  /* 0x00009d800000791a */ /* 0x000fe80000000000 */
[----:B------:R-:W1:Y:S02]  /*30b0*/  UTCATOMSWS.2CTA.FIND_AND_SET.ALIGN UP1, UR7, UR7 ;  /* 0x00000007000775e3 */ /* 0x000e640008220800 */
[----:B-1----:R-:W-:Y:S01]  /*30c0*/  MOV R10, UR7 ;  /* 0x00000007000a7c02 */ /* 0x002fe20008000f00 */
[----:B------:R-:W-:Y:S06]  /*30d0*/  BRA.U UP1, `(.L_x_60) ;  /* 0x0000000101187547 */ /* 0x000fec000b800000 */
.L_x_61:
[----:B------:R-:W-:Y:S05]  /*30e0*/  NANOSLEEP 0x64 ;  /* 0x000000640000795d */ /* 0x000fea0003800000 */
[----:B------:R-:W-:-:S05]  /*30f0*/  UMOV UR7, 0x10 ;  /* 0x0000001000077882 */ /* 0x000fca0000000000 */
[----:B------:R-:W-:Y:S04]  /*3100*/  DEPBAR.LE SB1, 0x36 ;  /* 0x00009d800000791a */ /* 0x000fe80000000000 */
[----:B------:R-:W1:Y:S02]  /*3110*/  UTCATOMSWS.2CTA.FIND_AND_SET.ALIGN UP1, UR7, UR7 ;  /* 0x00000007000775e3 */ /* 0x000e640008220800 */
[----:B-1----:R-:W-:Y:S01]  /*3120*/  MOV R10, UR7 ;  /* 0x00000007000a7c02 */ /* 0x002fe20008000f00 */
[----:B------:R-:W-:Y:S05]  /*3130*/  BRA.U !UP1, `(.L_x_61) ;  /* 0xfffffffd09e87547 */ /* 0x000fea000b83ffff */
.L_x_60:
[----:B------:R-:W1:Y:S01]  /*3140*/  LDS R5, [UR6+0x10] ;  /* 0x00001006ff057984 */ /* 0x000e620008000800 */
[----:B------:R-:W-:Y:S01]  /*3150*/  IMAD.U32 R3, RZ, RZ, UR37 ;  /* 0x00000025ff037e24 */ /* 0x000fe2000f8e00ff */
[----:B------:R-:W-:-:S03]  /*3160*/  MOV R2, UR4 ;  /* 0x0000000400027c02 */ /* 0x000fc60008000f00 */
[----:B------:R-:W-:Y:S01]  /*3170*/  VIADD R3, R3, 0x140 ;  /* 0x0000014003037836 */ /* 0x000fe20000000000 */
[----:B-1----:R-:W-:-:S04]  /*3180*/  SHF.L.U32 R5, R5, 0x1f, RZ ;  /* 0x0000001f05057819 */ /* 0x002fc800000006ff */
[----:B------:R-:W1:Y:S02]  /*3190*/  SYNCS.PHASECHK.TRANS64.TRYWAIT P0, [UR6+0x8], R5 ;  /* 0x00000805ff0075a7 */ /* 0x000e640008001106 */
[----:B-1----:R-:W-:Y:S05]  /*31a0*/  @P0 BRA `(.L_x_62) ;  /* 0x0000000000080947 */ /* 0x002fea0003800000 */
[----:B------:R-:W1:Y:S02]  /*31b0*/  SYNCS.PHASECHK.TRANS64.TRYWAIT P0, [UR6+0x8], R5 ;  /* 0x00000805ff0075a7 */ /* 0x000e640008001106 */
[----:B-1----:R-:W-:Y:S05]  /*31c0*/  @!P0 BRA `(.L_x_63) ;  /* 0x0000005000988947 */ /* 0x002fea0003800000 */
.L_x_62:
[----:B-1----:R-:W-:Y:S01]  /*31d0*/  HFMA2 R4, -RZ, RZ, 0, 5.9604644775390625e-08 ;  /* 0x00000001ff047431 */ /* 0x002fe200000001ff */
[----:B------:R-:W-:Y:S01]  /*31e0*/  UPRMT UR7, UR4, 0x654, UR8 ;  /* 0x0000065404077896 */ /* 0x000fe20008000008 */
[----:B------:R-:W-:Y:S01]  /*31f0*/  IMAD.MOV.U32 R7, RZ, RZ, 0xffff ;  /* 0x0000ffffff077424 */ /* 0x000fe200078e00ff */
[----:B------:R-:W-:Y:S01]  /*3200*/  PRMT R2, R2, 0x654, R3 ;  /* 0x0000065402027816 */ /* 0x000fe20000000003 */
[----:B------:R-:W-:Y:S02]  /*3210*/  IMAD.MOV.U32 R5, RZ, RZ, 0x4 ;  /* 0x00000004ff057424 */ /* 0x000fe400078e00ff */
[----:B------:R-:W-:Y:S01]  /*3220*/  IMAD.SHL.U32 R9, R10, 0x20, RZ ;  /* 0x000000200a097824 */ /* 0x000fe200078e00ff */
[----:B------:R-:W-:Y:S02]  /*3230*/  MOV R3, UR7 ;  /* 0x0000000700037c02 */ /* 0x000fe40008000f00 */
[-C--:B------:R-:W-:Y:S01]  /*3240*/  SHF.L.U32 R7, R7, R10.reuse, RZ ;  /* 0x0000000a07077219 */ /* 0x080fe200000006ff */
[----:B------:R1:W-:Y:S01]  /*3250*/  SYNCS.ARRIVE.TRANS64.RED RZ, [UR7], R5 ;  /* 0x00000005ffff79a7 */ /* 0x0003e20008000407 */
[----:B------:R-:W-:Y:S01]  /*3260*/  SHF.L.U32 R6, R4, R10, RZ ;  /* 0x0000000a04067219 */ /* 0x000fe200000006ff */
[----:B------:R1:W-:Y:S04]  /*3270*/  STS [UR37+0x140], R9 ;  /* 0x00014009ff007988 */ /* 0x0003e80008000825 */
[----:B------:R1:W-:Y:S04]  /*3280*/  STAS [R2.64], R10 ;  /* 0x0000000a02007dbd */ /* 0x0003e8000c0008ff */
[----:B------:R1:W-:Y:S04]  /*3290*/  ATOMS.OR RZ, [UR6+0x14], R7 ;  /* 0x00001407ffff798c */ /* 0x0003e8000b000006 */
[----:B------:R1:W-:Y:S04]  /*32a0*/  ATOMS.OR RZ, [UR6+0x18], R6 ;  /* 0x00001806ffff798c */ /* 0x0003e8000b000006 */
[----:B------:R1:W-:Y:S02]  /*32b0*/  ATOMS.XOR RZ, [UR6+0x10], R4 ;  /* 0x00001004ffff798c */ /* 0x0003e4000b800006 */
.L_x_59:
[----:B------:R-:W-:Y:S05]  /*32c0*/  BSYNC B0 ;  /* 0x0000000000007941 */ /* 0x000fea0003800000 */
.L_x_58:
[----:B------:R-:W-:Y:S05]  /*32d0*/  BRA.U UP0, `(.L_x_64) ;  /* 0x00000001006c7547 */ /* 0x000fea000b800000 */
[----:B------:R-:W-:-:S03]  /*32e0*/  UMOV UR7, 0xffffffff ;  /* 0xffffffff00077882 */ /* 0x000fc60000000000 */
[----:B------:R-:W-:Y:S05]  /*32f0*/  BRA.DIV UR7, `(.L_x_65) ;  /* 0x0000005207647947 */ /* 0x000fea000b800000 */
[----:B------:R-:W-:-:S13]  /*3300*/  ELECT P6, URZ, PT ;  /* 0x0000000000ff782f */ /* 0x000fda00038c0000 */
.L_x_153:
[----:B------:R-:W-:Y:S05]  /*3310*/  @!P6 BRA `(.L_x_64) ;  /* 0x00000000005ce947 */ /* 0x000fea0003800000 */
[----:B-1----:R-:W1:Y:S02]  /*3320*/  LDS R3, [UR6+0x10] ;  /* 0x00001006ff037984 */ /* 0x002e640008000800 */
[----:B-1----:R-:W-:-:S04]  /*3330*/  SHF.L.U32 R3, R3, 0x1f, RZ ;  /* 0x0000001f03037819 */ /* 0x002fc800000006ff */
[----:B------:R-:W1:Y:S02]  /*3340*/  SYNCS.PHASECHK.TRANS64.TRYWAIT P0, [UR6+0x8], R3 ;  /* 0x00000803ff0075a7 */ /* 0x000e640008001106 */
[----:B-1----:R-:W-:Y:S05]  /*3350*/  @P0 BRA `(.L_x_66) ;  /* 0x0000000000080947 */ /* 0x002fea0003800000 */
[----:B------:R-:W1:Y:S02]  /*3360*/  SYNCS.PHASECHK.TRANS64.TRYWAIT P0, [UR6+0x8], R3 ;  /* 0x00000803ff0075a7 */ /* 0x000e640008001106 */
[----:B-1----:R-:W-:Y:S05]  /*3370*/  @!P0 BRA `(.L_x_67) ;  /* 0x0000005000648947 */ /* 0x002fea0003800000 */
.L_x_66:
[----:B------:R-:W2:Y:S01]  /*3380*/  LDS R5, [UR37+0x140] ;  /* 0x00014025ff057984 */ /* 0x000ea20008000800 */
[----:B-1----:R-:W-:Y:S02]  /*3390*/  HFMA2 R2, -RZ, RZ, 0, 5.9604644775390625e-08 ;  /* 0x00000001ff027431 */ /* 0x002fe400000001ff */
[----:B------:R-:W-:Y:S01]  /*33a0*/  IMAD.MOV.U32 R3, RZ, RZ, 0xffff ;  /* 0x0000ffffff037424 */ /* 0x000fe200078e00ff */
[----:B------:R-:W-:Y:S01]  /*33b0*/  UPRMT UR7, UR4, 0x654, UR8 ;  /* 0x0000065404077896 */ /* 0x000fe20008000008 */
[----:B--2---:R-:W-:-:S03]  /*33c0*/  IMAD.SHL.U32 R4, R5, 0x20, RZ ;  /* 0x0000002005047824 */ /* 0x004fc600078e00ff */
[-C--:B------:R-:W-:Y:S02]  /*33d0*/  SHF.L.U32 R3, R3, R5.reuse, RZ ;  /* 0x0000000503037219 */ /* 0x080fe400000006ff */
[----:B------:R-:W-:Y:S01]  /*33e0*/  SHF.L.U32 R5, R2, R5, RZ ;  /* 0x0000000502057219 */ /* 0x000fe200000006ff */
[----:B------:R2:W-:Y:S04]  /*33f0*/  STS [UR37+0x140], R4 ;  /* 0x00014004ff007988 */ /* 0x0005e80008000825 */
[----:B------:R2:W-:Y:S04]  /*3400*/  ATOMS.OR RZ, [UR6+0x14], R3 ;  /* 0x00001403ffff798c */ /* 0x0005e8000b000006 */
[----:B------:R2:W-:Y:S01]  /*3410*/  ATOMS.OR RZ, [UR6+0x18], R5 ;  /* 0x00001805ffff798c */ /* 0x0005e2000b000006 */
[----:B------:R-:W-:Y:S03]  /*3420*/  SYNCS.ARRIVE.TRANS64.RED.A1T0 RZ, [UR7], RZ ;  /* 0x000000ffffff79a7 */ /* 0x000fe60008100407 */
[----:B------:R2:W-:Y:S01]  /*3430*/  ATOMS.XOR RZ, [UR6+0x10], R2 ;  /* 0x00001002ffff798c */ /* 0x0005e2000b800006 */
[----:B------:R-:W-:Y:S05]  /*3440*/  BRA `(.L_x_64) ;  /* 0x0000000000107947 */ /* 0x000fea0003800000 */
.L_x_57:
[----:B------:R-:W-:-:S05]  /*3450*/  MOV R2, 0xffffffff ;  /* 0xffffffff00027802 */ /* 0x000fca0000000f00 */
[----:B------:R1:W-:Y:S02]  /*3460*/  STS [UR37+0x140], R2 ;  /* 0x00014002ff007988 */ /* 0x0003e40008000825 */
[----:B-1----:R-:W-:Y:S02]  /*3470*/  MOV R2, 0x3490 ;  /* 0x0000349000027802 */ /* 0x002fe40000000f00 */
[----:B-----5:R-:W-:Y:S05]  /*3480*/  CALL.REL.NOINC `($__internal_1_$__cuda_sm10x_tcgen05_guardrail_trap_phase_invalid_during_alloc) ;  /* 0x0000005400c47944 */ /* 0x020fea0003c00000 */
.L_x_64:
[----:B------:R-:W-:Y:S05]  /*3490*/  WARPSYNC.ALL ;  /* 0x0000000000007948 */ /* 0x000fea0003800000 */
[----:B------:R-:W3:Y:S01]  /*34a0*/  S2UR UR7, SR_CgaCtaId ;  /* 0x00000000000779c3 */ /* 0x000ee20000008800 */
[----:B------:R-:W-:Y:S01]  /*34b0*/  UMOV UR6, 0x400 ;  /* 0x0000040000067882 */ /* 0x000fe20000000000 */
[----:B------:R-:W-:-:S06]  /*34c0*/  NOP ;  /* 0x0000000000007918 */ /* 0x000fcc0000000000 */
[----:B------:R-:W-:Y:S06]  /*34d0*/  BAR.ARV 0x6, 0xa0 ;  /* 0x0182800000007b1d */ /* 0x000fec0000002000 */
[----:B------:R-:W4:Y:S01]  /*34e0*/  LDCU UR8, c[0x0][0x38c] ;  /* 0x00007180ff0877ac */ /* 0x000f220008000800 */
[----:B------:R-:W-:Y:S01]  /*34f0*/  LOP3.LUT R0, R0, 0xffff, RZ, 0xc0, !PT ;  /* 0x0000ffff00007812 */ /* 0x000fe200078ec0ff */
[----:B-1----:R-:W-:Y:S01]  /*3500*/  IMAD.MOV.U32 R9, RZ, RZ, 0x1 ;  /* 0x00000001ff097424 */ /* 0x002fe200078e00ff */
[----:B------:R-:W-:Y:S01]  /*3510*/  LOP3.LUT R8, R8, 0xffff, RZ, 0xc0, !PT ;  /* 0x0000ffff08087812 */ /* 0x000fe200078ec0ff */
[----:B------:R-:W-:Y:S01]  /*3520*/  UMOV UR19, URZ ;  /* 0x000000ff00137c82 */ /* 0x000fe20008000000 */
[----:B------:R-:W-:Y:S01]  /*3530*/  R2UR UR10, R0 ;  /* 0x00000000000a72ca */ /* 0x000fe200000e0000 */
[----:B------:R-:W-:Y:S01]  /*3540*/  UMOV UR18, URZ ;  /* 0x000000ff00127c82 */ /* 0x000fe20008000000 */
[----:B------:R-:W-:Y:S01]  /*3550*/  R2UR UR11, R8 ;  /* 0x00000000080b72ca */ /* 0x000fe200000e0000 */
[----:B------:R-:W-:Y:S01]  /*3560*/  IMAD.MOV.U32 R8, RZ, RZ, RZ ;  /* 0x000000ffff087224 */ /* 0x000fe200078e00ff */
[----:B------:R-:W-:Y:S01]  /*3570*/  UMOV UR17, URZ ;  /* 0x000000ff00117c82 */ /* 0x000fe20008000000 */
[----:B---3--:R-:W-:-:S02]  /*3580*/  ULEA UR7, UR7, UR6, 0x18 ;  /* 0x0000000607077291 */ /* 0x008fc4000f8ec0ff */
[----:B------:R-:W-:Y:S02]  /*3590*/  UISETP.NE.AND UP2, UPT, UR5, URZ, UPT ;  /* 0x000000ff0500728c */ /* 0x000fe4000bf45270 */
[----:B------:R-:W-:Y:S02]  /*35a0*/  UIADD3 UR12, UPT, UPT, UR7, 0x6400, URZ ;  /* 0x00006400070c7890 */ /* 0x000fe4000fffe0ff */
[----:B------:R-:W-:Y:S02]  /*35b0*/  UIADD3 UR13, UPT, UPT, UR7, 0x2e400, URZ ;  /* 0x0002e400070d7890 */ /* 0x000fe4000fffe0ff */
[----:B----4-:R-:W-:Y:S01]  /*35c0*/  UIADD3 UR8, UPT, UPT, UR8, 0x7f, URZ ;  /* 0x0000007f08087890 */ /* 0x010fe2000fffe0ff */
[----:B--2---:R-:W1:Y:S01]  /*35d0*/  LDS R2, [UR7+0x140] ;  /* 0x00014007ff027984 */ /* 0x004e620008000800 */
[----:B------:R-:W-:Y:S02]  /*35e0*/  USHF.R.U32.HI UR12, URZ, 0x4, UR12 ;  /* 0x00000004ff0c7899 */ /* 0x000fe4000801160c */
[----:B------:R-:W-:-:S02]  /*35f0*/  USHF.R.S32.HI UR6, URZ, 0x1f, UR8 ;  /* 0x0000001fff067899 */ /* 0x000fc40008011408 */
[----:B------:R-:W-:Y:S02]  /*3600*/  USHF.R.U32.HI UR13, URZ, 0x4, UR13 ;  /* 0x00000004ff0d7899 */ /* 0x000fe4000801160d */
[----:B------:R-:W-:Y:S02]  /*3610*/  ULEA.HI UR6, UR6, UR8, URZ, 0x7 ;  /* 0x0000000806067291 */ /* 0x000fe4000f8f38ff */
[----:B------:R-:W-:Y:S02]  /*3620*/  ULOP3.LUT UR12, UR12, 0x3fff, URZ, 0xc0, !UPT ;  /* 0x00003fff0c0c7892 */ /* 0x000fe4000f8ec0ff */
[----:B------:R-:W-:Y:S02]  /*3630*/  USHF.R.S32.HI UR6, URZ, 0x7, UR6 ;  /* 0x00000007ff067899 */ /* 0x000fe40008011406 */
[----:B------:R-:W-:Y:S02]  /*3640*/  ULOP3.LUT UR13, UR13, 0x3fff, URZ, 0xc0, !UPT ;  /* 0x00003fff0d0d7892 */ /* 0x000fe4000f8ec0ff */
[----:B------:R-:W-:Y:S01]  /*3650*/  UISETP.LT.AND UP0, UPT, UR6, 0x1, UPT ;  /* 0x000000010600788c */ /* 0x000fe2000bf01270 */
[----:B------:R-:W-:Y:S01]  /*3660*/  UMOV UR36, 0x0 ;  /* 0x0000000000247882 */ /* 0x000fe20000000000 */
        /* <DEDUP_REMOVED lines=9> */
[----:B------:R-:W-:-:S02]  /*3700*/  ULOP3.LUT UR12, UR12, 0x10000, URZ, 0xfc, !UPT ;  /* 0x000100000c0c7892 */ /* 0x000fc4000f8efcff */
[----:B------:R-:W-:Y:S02]  /*3710*/  ULOP3.LUT UR13, UR13, 0x10000, URZ, 0xfc, !UPT ;  /* 0x000100000d0d7892 */ /* 0x000fe4000f8efcff */
[----:B------:R-:W-:Y:S01]  /*3720*/  USEL UR20, UR6, 0x1, !UP0 ;  /* 0x0000000106147887 */ /* 0x000fe2000c000000 */
[----:B------:R-:W-:Y:S01]  /*3730*/  UMOV UR26, 0x0 ;  /* 0x00000000001a7882 */ /* 0x000fe20000000000 */
[----:B------:R-:W-:Y:S01]  /*3740*/  UMOV UR27, 0x10100010 ;  /* 0x10100010001b7882 */ /* 0x000fe20000000000 */
[----:B------:R-:W-:Y:S01]  /*3750*/  UMOV UR24, 0x0 ;  /* 0x0000000000187882 */ /* 0x000fe20000000000 */
[----:B------:R-:W-:Y:S01]  /*3760*/  UMOV UR25, 0x10100010 ;  /* 0x1010001000197882 */ /* 0x000fe20000000000 */
[----:B------:R-:W-:Y:S01]  /*3770*/  UMOV UR22, 0x0 ;  /* 0x0000000000167882 */ /* 0x000fe20000000000 */
[----:B------:R-:W-:Y:S01]  /*3780*/  UMOV UR23, 0x10100010 ;  /* 0x1010001000177882 */ /* 0x000fe20000000000 */
[----:B-1----:R-:W-:Y:S02]  /*3790*/  R2UR UR21, R2 ;  /* 0x00000000021572ca */ /* 0x002fe400000e0000 */
[----:B------:R-:W-:-:S13]  /*37a0*/  CS2R R2, SRZ ;  /* 0x0000000000027805 */ /* 0x000fda000001ff00 */
.L_x_75:
[C---:B------:R-:W-:Y:S02]  /*37b0*/  LEA R0, R8.reuse, UR7, 0x3 ;  /* 0x0000000708007c11 */ /* 0x040fe4000f8e18ff */
[----:B------:R-:W-:Y:S02]  /*37c0*/  SHF.L.U32 R4, R3, 0x1f, RZ ;  /* 0x0000001f03047819 */ /* 0x000fe400000006ff */
[----:B------:R-:W-:Y:S02]  /*37d0*/  LEA R5, R8, UR7, 0x4 ;  /* 0x0000000708057c11 */ /* 0x000fe4000f8e20ff */
[----:B------:R-:W1:Y:S02]  /*37e0*/  SYNCS.PHASECHK.TRANS64.TRYWAIT P0, [R0+URZ+0x90], R4 ;  /* 0x00009004000075a7 */ /* 0x000e6400080011ff */
[----:B-1-3--:R-:W-:Y:S05]  /*37f0*/  @!P0 BRA `(.L_x_68) ;  /* 0x0000004c005c8947 */ /* 0x00afea0003800000 */
.L_x_154:
[----:B-1----:R-:W1:Y:S01]  /*3800*/  LDS.128 R4, [R5+0x120] ;  /* 0x0001200005047984 */ /* 0x002e620000000c00 */
[----:B------:R-:W-:Y:S02]  /*3810*/  VIADD R0, R0, 0xa0 ;  /* 0x000000a000007836 */ /* 0x000fe40000000000 */
[----:B------:R-:W-:Y:S01]  /*3820*/  VIADD R8, R8, 0x1 ;  /* 0x0000000108087836 */ /* 0x000fe20000000000 */
[----:B------:R-:W-:Y:S01]  /*3830*/  @!PT LDS RZ, [RZ] ;  /* 0x00000000fffff984 */ /* 0x000fe20000000800 */
[----:B------:R-:W-:Y:S01]  /*3840*/  @!PT LDS RZ, [RZ] ;  /* 0x00000000fffff984 */ /* 0x000fe20000000800 */
[----:B------:R-:W-:Y:S01]  /*3850*/  @!PT LDS RZ, [RZ] ;  /* 0x00000000fffff984 */ /* 0x000fe20000000800 */
[----:B------:R-:W-:Y:S01]  /*3860*/  @!PT LDS RZ, [RZ] ;  /* 0x00000000fffff984 */ /* 0x000fe20000000800 */
[----:B------:R2:W-:Y:S06]  /*3870*/  MEMBAR.ALL.CTA ;  /* 0x0000000000007992 */ /* 0x0005ec0000008000 */
[----:B--2---:R-:W2:Y:S01]  /*3880*/  FENCE.VIEW.ASYNC.S ;  /* 0x00000000000073c6 */ /* 0x004ea20000000000 */
[----:B------:R-:W-:-:S04]  /*3890*/  PRMT R0, RZ, 0x654, R0 ;  /* 0x00000654ff007816 */ /* 0x000fc80000000000 */
[----:B--2---:R2:W-:Y:S01]  /*38a0*/  SYNCS.ARRIVE.TRANS64.RED.A1T0 RZ, [R0+URZ], RZ ;  /* 0x000000ff00ff79a7 */ /* 0x0045e200081004ff */
[----:B-1----:R-:W-:Y:S01]  /*38b0*/  LOP3.LUT P1, RZ, R6, 0x1, RZ, 0xc0, !PT ;  /* 0x0000000106ff7812 */ /* 0x002fe2000782c0ff */
[----:B--2---:R-:W-:-:S12]  /*38c0*/  BRA.U UP2, `(.L_x_69) ;  /* 0x0000000502587547 */ /* 0x004fd8000b800000 */
[----:B------:R-:W1:Y:S01]  /*38d0*/  LDCU UR8, c[0x0][0x38c] ;  /* 0x00007180ff0877ac */ /* 0x000e620008000800 */
[----:B------:R-:W-:Y:S02]  /*38e0*/  PLOP3.LUT P2, PT, PT, PT, PT, 0x80, 0x8 ;  /* 0x000000000008781c */ /* 0x000fe40003f4f070 */
[----:B------:R-:W-:Y:S01]  /*38f0*/  SHF.L.U32 R4, R9, 0x1f, RZ ;  /* 0x0000001f09047819 */ /* 0x000fe200000006ff */
[----:B-1----:R-:W-:Y:S02]  /*3900*/  UISETP.GE.AND UP0, UPT, UR8, 0x1, UPT ;  /* 0x000000010800788c */ /* 0x002fe4000bf06270 */
[----:B------:R-:W-:-:S04]  /*3910*/  ULEA UR8, UR19, UR7, 0x3 ;  /* 0x0000000713087291 */ /* 0x000fc8000f8e18ff */
[----:B------:R-:W-:-:S05]  /*3920*/  PLOP3.LUT P0, PT, PT, PT, UP0, 0x80, 0x8 ;  /* 0x000000000008781c */ /* 0x000fca0003f0f008 */
[----:B------:R-:W-:-:S08]  /*3930*/  @UP0 ULEA UR9, UR18, UR7, 0x3 ;  /* 0x0000000712090291 */ /* 0x000fd0000f8e18ff */
[----:B------:R-:W-:-:S04]  /*3940*/  @P0 SHF.L.U32 R0, R2, 0x1f, RZ ;  /* 0x0000001f02000819 */ /* 0x000fc800000006ff */
[----:B------:R1:W2:Y:S01]  /*3950*/  @P0 SYNCS.PHASECHK.TRANS64.TRYWAIT P2, [UR9], R0 ;  /* 0x00000000ff0005a7 */ /* 0x0002a20008041109 */
[----:B------:R-:W-:Y:S01]  /*3960*/  ULEA UR9, UR19, UR21, 0x6 ;  /* 0x0000001513097291 */ /* 0x000fe2000f8e30ff */
[----:B------:R-:W3:Y:S02]  /*3970*/  SYNCS.PHASECHK.TRANS64.TRYWAIT P0, [UR8+0xd0], R4 ;  /* 0x0000d004ff0075a7 */ /* 0x000ee40008001108 */
[----:B-123--:R-:W-:Y:S09]  /*3980*/  @!P0 BRA `(.L_x_70) ;  /* 0x0000004c000c8947 */ /* 0x00eff20003800000 */
.L_x_156:
[----:B------:R-:W-:Y:S01]  /*3990*/  UMOV UR16, UR17 ;  /* 0x0000001100107c82 */ /* 0x000fe20008000000 */
[----:B------:R-:W-:Y:S05]  /*39a0*/  BRA.U !UP0, `(.L_x_71) ;  /* 0x0000000508107547 */ /* 0x000fea000b800000 */
[----:B------:R-:W-:Y:S02]  /*39b0*/  UIADD3 UR16, UPT, UPT, UR20, UR17, URZ ;  /* 0x0000001114107290 */ /* 0x000fe4000fffe0ff */
[----:B------:R-:W-:Y:S01]  /*39c0*/  UPLOP3.LUT UP3, UPT, UPT, UPT, UPT, 0x40, 0x4 ;  /* 0x000000000004789c */ /* 0x000fe20003f6e870 */
[----:B------:R-:W-:Y:S01]  /*39d0*/  UMOV UR15, UR6 ;  /* 0x00000006000f7c82 */ /* 0x000fe20008000000 */
[----:B------:R-:W-:-:S09]  /*39e0*/  UMOV UR58, UR18 ;  /* 0x00000012003a7c82 */ /* 0x000fd20008000000 */
.L_x_74:
[----:B--2---:R-:W-:Y:S01]  /*39f0*/  ULEA UR14, UR58, UR7, 0x3 ;  /* 0x000000073a0e7291 */ /* 0x004fe2000f8e18ff */
[----:B---3--:R-:W-:Y:S11]  /*3a00*/  @P2 BRA `(.L_x_72) ;  /* 0x00000000000c2947 */ /* 0x008ff60003800000 */
[----:B-1----:R-:W-:Y:S04]  /*3a10*/  SHF.L.U32 R4, R2, 0x1f, RZ ;  /* 0x0000001f02047819 */ /* 0x002fe800000006ff */
[----:B------:R-:W1:Y:S02]  /*3a20*/  SYNCS.PHASECHK.TRANS64.TRYWAIT P0, [UR14], R4 ;  /* 0x00000004ff0075a7 */ /* 0x000e64000800110e */
[----:B-1----:R-:W-:Y:S05]  /*3a30*/  @!P0 BRA `(.L_x_73) ;  /* 0x0000004800f88947 */ /* 0x002fea0003800000 */
.L_x_72:
[----:B------:R-:W-:Y:S01]  /*3a40*/  UISETP.NE.AND UP0, UPT, UR15, 0x1, UPT ;  /* 0x000000010f00788c */ /* 0x000fe2000bf05270 */
[----:B------:R-:W-:Y:S01]  /*3a50*/  PLOP3.LUT P2, PT, PT, PT, PT, 0x80, 0x8 ;  /* 0x000000000008781c */ /* 0x000fe20003f4f070 */
[----:B------:R-:W-:Y:S02]  /*3a60*/  UIADD3 UR18, UPT, UPT, UR58, 0x1, URZ ;  /* 0x000000013a127890 */ /* 0x000fe4000fffe0ff */
[----:B------:R-:W-:Y:S02]  /*3a70*/  ULEA UR68, UR58, UR13, 0x9 ;  /* 0x0000000d3a447291 */ /* 0x000fe4000f8e48ff */
[----:B------:R-:W-:Y:S01]  /*3a80*/  UISETP.NE.AND UP1, UPT, UR18, 0x5, UPT ;  /* 0x000000051200788c */ /* 0x000fe2000bf25270 */
[----:B------:R-:W-:Y:S01]  /*3a90*/  PLOP3.LUT P0, PT, PT, PT, UP0, 0x80, 0x8 ;  /* 0x000000000008781c */ /* 0x000fe20003f0f008 */
[----:B------:R-:W-:Y:S02]  /*3aa0*/  ULEA UR66, UR58, UR12, 0xb ;  /* 0x0000000c3a427291 */ /* 0x000fe4000f8e58ff */
[----:B------:R-:W-:Y:S02]  /*3ab0*/  USEL UR39, URZ, 0x1, UP1 ;  /* 0x00000001ff277887 */ /* 0x000fe40008800000 */
[----:B------:R-:W-:Y:S02]  /*3ac0*/  USEL UR18, UR18, URZ, UP1 ;  /* 0x000000ff12127287 */ /* 0x000fe40008800000 */
[----:B------:R-:W-:Y:S02]  /*3ad0*/  UIADD3 UR64, UPT, UPT, UR68, 0x2, URZ ;  /* 0x0000000244407890 */ /* 0x000fe4000fffe0ff */
[----:B------:R-:W-:Y:S01]  /*3ae0*/  @UP0 ULEA UR38, UR18, UR7, 0x3 ;  /* 0x0000000712260291 */ /* 0x000fe2000f8e18ff */
[----:B------:R-:W-:Y:S01]  /*3af0*/  LOP3.LUT R2, R2, UR39, RZ, 0x3c, !PT ;  /* 0x0000002702027c12 */ /* 0x000fe2000f8e3cff */
[----:B------:R-:W-:Y:S02]  /*3b00*/  UIADD3 UR62, UPT, UPT, UR66, 0x2, URZ ;  /* 0x00000002423e7890 */ /* 0x000fe4000fffe0ff */
[----:B------:R-:W-:Y:S01]  /*3b10*/  UIADD3 UR60, UPT, UPT, UR68, 0x4, URZ ;  /* 0x00000004443c7890 */ /* 0x000fe2000fffe0ff */
[----:B-1----:R-:W-:Y:S01]  /*3b20*/  @P0 SHF.L.U32 R0, R2, 0x1f, RZ ;  /* 0x0000001f02000819 */ /* 0x002fe200000006ff */
[----:B------:R-:W-:Y:S02]  /*3b30*/  UIADD3 UR58, UPT, UPT, UR66, 0x4, URZ ;  /* 0x00000004423a7890 */ /* 0x000fe4000fffe0ff */
[----:B------:R-:W-:Y:S01]  /*3b40*/  UIADD3 UR56, UPT, UPT, UR68, 0x6, URZ ;  /* 0x0000000644387890 */ /* 0x000fe2000fffe0ff */
[----:B------:R2:W3:Y:S01]  /*3b50*/  @P0 SYNCS.PHASECHK.TRANS64.TRYWAIT P2, [UR38], R0 ;  /* 0x00000000ff0005a7 */ /* 0x0004e20008041126 */
[----:B------:R-:W-:Y:S02]  /*3b60*/  UIADD3 UR54, UPT, UPT, UR66, 0x6, URZ ;  /* 0x0000000642367890 */ /* 0x000fe4000fffe0ff */
        /* <DEDUP_REMOVED lines=10> */
[----:B------:R-:W-:Y:S02]  /*3c10*/  UIADD3 UR15, UPT, UPT, UR15, -0x1, URZ ;  /* 0xffffffff0f0f7890 */ /* 0x000fe4000fffe0ff */
[----:B------:R-:W-:Y:S01]  /*3c20*/  UISETP.NE.AND UP0, UPT, UR17, UR16, UPT ;  /* 0x000000101100728c */ /* 0x000fe2000bf05270 */
[----:B------:R-:W-:Y:S01]  /*3c30*/  UMOV UR69, 0x40004040 ;  /* 0x4000404000457882 */ /* 0x000fe20000000000 */
[----:B------:R-:W-:Y:S01]  /*3c40*/  UMOV UR67, 0x40004040 ;  /* 0x4000404000437882 */ /* 0x000fe20000000000 */
[----:B------:R-:W-:Y:S01]  /*3c50*/  UMOV UR65, 0x40004040 ;  /* 0x4000404000417882 */ /* 0x000fe20000000000 */
[----:B------:R-:W-:Y:S01]  /*3c60*/  UTCHMMA.2CTA gdesc[UR66], gdesc[UR68], tmem[UR9], tmem[UR36], idesc[UR37], UP3 ;  /* 0x00ff2444420075ea */ /* 0x000fe20009a00009 */
[----:B------:R-:W-:Y:S01]  /*3c70*/  UPLOP3.LUT UP3, UPT, UPT, UPT, UPT, 0x80, 0x8 ;  /* 0x000000000008789c */ /* 0x000fe20003f6f070 */
[----:B------:R-:W-:Y:S01]  /*3c80*/  UMOV UR63, 0x40004040 ;  /* 0x40004040003f7882 */ /* 0x000fe20000000000 */
[----:B------:R-:W-:Y:S01]  /*3c90*/  UMOV UR61, 0x40004040 ;  /* 0x40004040003d7882 */ /* 0x000fe20000000000 */
[----:B------:R-:W-:Y:S01]  /*3ca0*/  UTCHMMA.2CTA gdesc[UR62], gdesc[UR64], tmem[UR9], tmem[UR34], idesc[UR35], UPT ;  /* 0x00ff22403e0075ea */ /* 0x000fe2000ba00009 */
[----:B------:R-:W-:Y:S01]  /*3cb0*/  UMOV UR59, 0x40004040 ;  /* 0x40004040003b7882 */ /* 0x000fe20000000000 */
[----:B------:R-:W-:Y:S01]  /*3cc0*/  UMOV UR57, 0x40004040 ;  /* 0x4000404000397882 */ /* 0x000fe20000000000 */
[----:B------:R1:W-:Y:S01]  /*3cd0*/  UTCHMMA.2CTA gdesc[UR58], gdesc[UR60], tmem[UR9], tmem[UR32], idesc[UR33], UPT ;  /* 0x00ff203c3a0075ea */ /* 0x0003e2000ba00009 */
        /* <DEDUP_REMOVED lines=11> */
[----:B------:R-:W-:Y:S01]  /*3d90*/  UMOV UR39, 0x40004040 ;  /* 0x4000404000277882 */ /* 0x000fe20000000000 */
[----:B------:R2:W-:Y:S01]  /*3da0*/  UTCHMMA.2CTA gdesc[UR42], gdesc[UR44], tmem[UR9], tmem[UR24], idesc[UR25], UPT ;  /* 0x00ff182c2a0075ea */ /* 0x0005e2000ba00009 */
[----:B------:R2:W-:Y:S01]  /*3db0*/  UTCHMMA.2CTA gdesc[UR38], gdesc[UR40], tmem[UR9], tmem[UR22], idesc[UR23], UPT ;  /* 0x00ff1628260075ea */ /* 0x0005e2000ba00009 */
[----:B------:R2:W-:Y:S01]  /*3dc0*/  UTCBAR.2CTA.MULTICAST [UR14], URZ, UR11 ;  /* 0x000000ff0e0073e9 */ /* 0x0005e2000820080b */
[----:B-1----:R-:W-:Y:S01]  /*3dd0*/  UMOV UR58, UR18 ;  /* 0x00000012003a7c82 */ /* 0x002fe20008000000 */
[----:B------:R-:W-:Y:S05]  /*3de0*/  BRA.U UP0, `(.L_x_74) ;  /* 0xfffffffd00007547 */ /* 0x000fea000b83ffff */
.L_x_71:
[----:B------:R-:W-:Y:S01]  /*3df0*/  UIADD3 UR8, UPT, UPT, UR8, 0xb0, URZ ;  /* 0x000000b008087890 */ /* 0x000fe2000fffe0ff */
[----:B------:R-:W-:-:S08]  /*3e00*/  UMOV UR17, UR16 ;  /* 0x0000001000117c82 */ /* 0x000fd00008000000 */
[----:B------:R4:W-:Y:S01]  /*3e10*/  UTCBAR.2CTA.MULTICAST [UR8], URZ, UR10 ;  /* 0x000000ff080073e9 */ /* 0x0009e2000820080a */
[----:B------:R-:W-:Y:S02]  /*3e20*/  NOP ;  /* 0x0000000000007918 */ /* 0x000fe40000000000 */
.L_x_69:
[----:B------:R-:W-:Y:S01]  /*3e30*/  UIADD3 UR19, UPT, UPT, UR19, 0x1, URZ ;  /* 0x0000000113137890 */ /* 0x000fe2000fffe0ff */
[----:B------:R-:W-:-:S03]  /*3e40*/  ISETP.NE.AND P0, PT, R8, 0x2, PT ;  /* 0x000000020800780c */ /* 0x000fc60003f05270 */
[----:B------:R-:W-:Y:S01]  /*3e50*/  UISETP.NE.AND UP0, UPT, UR19, 0x4, UPT ;  /* 0x000000041300788c */ /* 0x000fe2000bf05270 */
[----:B-12---:R-:W-:Y:S02]  /*3e60*/  SEL R0, RZ, 0x1, P0 ;  /* 0x00000001ff007807 */ /* 0x006fe40000000000 */
[----:B------:R-:W-:Y:S01]  /*3e70*/  SEL R8, R8, RZ, P0 ;  /* 0x000000ff08087207 */ /* 0x000fe20000000000 */
[----:B----4-:R-:W-:Y:S01]  /*3e80*/  USEL UR8, URZ, 0x1, UP0 ;  /* 0x00000001ff087887 */ /* 0x010fe20008000000 */
[----:B------:R-:W-:Y:S01]  /*3e90*/  LOP3.LUT R3, R3, R0, RZ, 0x3c, !PT ;  /* 0x0000000003037212 */ /* 0x000fe200078e3cff */
[----:B------:R-:W-:-:S04]  /*3ea0*/  USEL UR19, UR19, URZ, UP0 ;  /* 0x000000ff13137287 */ /* 0x000fc80008000000 */
[----:B------:R-:W-:Y:S01]  /*3eb0*/  LOP3.LUT R9, R9, UR8, RZ, 0x3c, !PT ;  /* 0x0000000809097c12 */ /* 0x000fe2000f8e3cff */
[----:B------:R-:W-:Y:S07]  /*3ec0*/  @P1 BRA `(.L_x_75) ;  /* 0xfffffff800381947 */ /* 0x000fee000383ffff */
[----:B------:R-:W1:Y:S01]  /*3ed0*/  S2UR UR6, SR_CgaCtaId ;  /* 0x00000000000679c3 */ /* 0x000e620000008800 */
[----:B------:R-:W-:Y:S01]  /*3ee0*/  ELECT P0, URZ, PT ;  /* 0x0000000000ff782f */ /* 0x000fe20003800000 */
[----:B------:R-:W-:Y:S01]  /*3ef0*/  HFMA2 R0, -RZ, RZ, 0, 5.9604644775390625e-08 ;  /* 0x00000001ff007431 */ /* 0x000fe200000001ff */
[----:B------:R-:W-:-:S05]  /*3f00*/  UMOV UR8, 0x40 ;  /* 0x0000004000087882 */ /* 0x000fca0000000000 */
[----:B------:R-:W-:Y:S01]  /*3f10*/  UVIRTCOUNT.DEALLOC.SMPOOL 0x80 ;  /* 0x000000800000784c */ /* 0x000fe20000000000 */
[----:B------:R-:W-:Y:S02]  /*3f20*/  UISETP.NE.AND UP0, UPT, UR5, URZ, UPT ;  /* 0x000000ff0500728c */ /* 0x000fe4000bf05270 */
[----:B-1----:R-:W-:-:S09]  /*3f30*/  ULEA UR6, UR6, UR8, 0x18 ;  /* 0x0000000806067291 */ /* 0x002fd2000f8ec0ff */
[----:B------:R1:W-:Y:S01]  /*3f40*/  @P0 STS.U8 [UR6+0x1c], R0 ;  /* 0x00001c00ff000988 */ /* 0x0003e20008000006 */
[----:B------:R-:W-:Y:S05]  /*3f50*/  BRA.U UP0, `(.L_x_76) ;  /* 0x0000000100a07547 */ /* 0x000fea000b800000 */
[----:B------:R-:W-:Y:S01]  /*3f60*/  UIADD3 UR5, UPT, UPT, UR7, 0xd0, URZ ;  /* 0x000000d007057890 */ /* 0x000fe2000fffe0ff */
[----:B------:R-:W-:-:S03]  /*3f70*/  SHF.L.U32 R2, R9, 0x1f, RZ ;  /* 0x0000001f09027819 */ /* 0x000fc600000006ff */
[----:B------:R-:W-:-:S09]  /*3f80*/  ULEA UR8, UR19, UR5, 0x3 ;  /* 0x0000000513087291 */ /* 0x000fd2000f8e18ff */
[----:B------:R-:W2:Y:S02]  /*3f90*/  SYNCS.PHASECHK.TRANS64.TRYWAIT P0, [UR8], R2 ;  /* 0x00000002ff0075a7 */ /* 0x000ea40008001108 */
[----:B--2---:R-:W-:Y:S05]  /*3fa0*/  @!P0 BRA `(.L_x_77) ;  /* 0x0000004400b48947 */ /* 0x004fea0003800000 */
.L_x_159:
        /* <DEDUP_REMOVED lines=9> */
.L_x_161:
        /* <DEDUP_REMOVED lines=9> */
.L_x_163:
[----:B------:R-:W-:-:S04]  /*40d0*/  UIADD3 UR9, UPT, UPT, UR9, 0x1, URZ ;  /* 0x0000000109097890 */ /* 0x000fc8000fffe0ff */
[----:B------:R-:W-:-:S04]  /*40e0*/  UISETP.NE.AND UP1, UPT, UR9, 0x4, UPT ;  /* 0x000000040900788c */ /* 0x000fc8000bf25270 */
[----:B------:R-:W-:Y:S02]  /*40f0*/  USEL UR8, URZ, 0x1, UP1 ;  /* 0x00000001ff087887 */ /* 0x000fe40008800000 */
[----:B------:R-:W-:-:S04]  /*4100*/  USEL UR9, UR9, URZ, UP1 ;  /* 0x000000ff09097287 */ /* 0x000fc80008800000 */
[----:B------:R-:W-:Y:S01]  /*4110*/  ULEA UR9, UR9, UR5, 0x3 ;  /* 0x0000000509097291 */ /* 0x000fe2000f8e18ff */
[----:B------:R-:W-:-:S04]  /*4120*/  LOP3.LUT R2, R2, UR8, RZ, 0x3c, !PT ;  /* 0x0000000802027c12 */ /* 0x000fc8000f8e3cff */
[----:B------:R-:W-:Y:S01]  /*4130*/  SHF.L.U32 R2, R2, 0x1f, RZ ;  /* 0x0000001f02027819 */ /* 0x000fe200000006ff */
[----:B-1----:R-:W-:-:S04]  /*4140*/  IMAD.U32 R0, RZ, RZ, UR9 ;  /* 0x00000009ff007e24 */ /* 0x002fc8000f8e00ff */
[----:B------:R1:W2:Y:S03]  /*4150*/  SYNCS.PHASECHK.TRANS64.TRYWAIT P0, [R0+URZ], R2 ;  /* 0x00000002000075a7 */ /* 0x0002a600080011ff */
[----:B--2---:R-:W-:Y:S05]  /*4160*/  @!P0 NANOSLEEP.SYNCS 0x989680 ;  /* 0x009896800000895d */ /* 0x004fea0003900000 */
[----:B------:R-:W2:Y:S02]  /*4170*/  @!P0 SYNCS.PHASECHK.TRANS64 P0, [R0+URZ], R2 ;  /* 0x00000002000085a7 */ /* 0x000ea400080010ff */
[----:B--2---:R-:W-:Y:S05]  /*4180*/  @P0 BRA `(.L_x_80) ;  /* 0x0000000000200947 */ /* 0x004fea0003800000 */
.L_x_81:
[----:B--2---:R2:W4:Y:S02]  /*4190*/  SYNCS.PHASECHK.TRANS64.TRYWAIT P0, [R0+URZ], R2 ;  /* 0x00000002000075a7 */ /* 0x00452400080011ff */
[----:B----4-:R-:W-:Y:S05]  /*41a0*/  @!P0 NANOSLEEP.SYNCS 0x989680 ;  /* 0x009896800000895d */ /* 0x010fea0003900000 */
[----:B------:R-:W4:Y:S02]  /*41b0*/  @!P0 SYNCS.PHASECHK.TRANS64 P0, [R0+URZ], R2 ;  /* 0x00000002000085a7 */ /* 0x000f2400080010ff */
[----:B----4-:R-:W-:Y:S05]  /*41c0*/  @!P0 BRA `(.L_x_81) ;  /* 0xfffffffc00f08947 */ /* 0x010fea000383ffff */
[----:B------:R-:W-:Y:S05]  /*41d0*/  BRA `(.L_x_80) ;  /* 0x00000000000c7947 */ /* 0x000fea0003800000 */
.L_x_76:
[----:B------:R-:W-:-:S04]  /*41e0*/  UIADD3 UR5, UPT, UPT, UR7, 0x110, URZ ;  /* 0x0000011007057890 */ /* 0x000fc8000fffe0ff */
[----:B------:R-:W-:-:S09]  /*41f0*/  UPRMT UR5, UR4, 0x654, UR5 ;  /* 0x0000065404057896 */ /* 0x000fd20008000005 */
[----:B------:R-:W-:Y:S03]  /*4200*/  SYNCS.ARRIVE.TRANS64.RED.A1T0 RZ, [UR5], RZ ;  /* 0x000000ffffff79a7 */ /* 0x000fe60008100405 */
.L_x_80:
[----:B-12---:R-:W-:Y:S01]  /*4210*/  SHF.L.U32 R2, RZ, 0x1f, RZ ;  /* 0x0000001fff027819 */ /* 0x006fe200000006ff */
[----:B------:R-:W-:Y:S01]  /*4220*/  UIADD3 UR5, UPT, UPT, UR7, 0x110, URZ ;  /* 0x0000011007057890 */ /* 0x000fe2000fffe0ff */
[----:B------:R-:W-:Y:S02]  /*4230*/  PLOP3.LUT P0, PT, PT, PT, UP0, 0x80, 0x8 ;  /* 0x000000000008781c */ /* 0x000fe40003f0f008 */
[----:B------:R-:W1:Y:S02]  /*4240*/  SYNCS.PHASECHK.TRANS64.TRYWAIT P1, [UR7+0x110], R2 ;  /* 0x00011002ff0075a7 */ /* 0x000e640008021107 */
[----:B-1----:R-:W-:Y:S09]  /*4250*/  @!P1 BRA `(.L_x_82) ;  /* 0x0000004400509947 */ /* 0x002ff20003800000 */
.L_x_165:
[----:B------:R-:W-:Y:S01]  /*4260*/  @!UP0 UPRMT UR5, UR4, 0x654, UR5 ;  /* 0x0000065404058896 */ /* 0x000fe20008000005 */
[----:B------:R-:W-:Y:S02]  /*4270*/  UMOV UR8, 0xffff ;  /* 0x0000ffff00087882 */ /* 0x000fe40000000000 */
[----:B------:R-:W-:-:S06]  /*4280*/  UMOV UR4, 0x1 ;  /* 0x0000000100047882 */ /* 0x000fcc0000000000 */
[----:B------:R-:W-:Y:S01]  /*4290*/  @!P0 SYNCS.ARRIVE.TRANS64.RED.A1T0 RZ, [UR5], RZ ;  /* 0x000000ffffff89a7 */ /* 0x000fe20008100405 */
[----:B------:R-:W-:Y:S01]  /*42a0*/  NOP ;  /* 0x0000000000007918 */ /* 0x000fe20000000000 */
[----:B-1----:R-:W1:Y:S01]  /*42b0*/  LDS R0, [UR6+0x14] ;  /* 0x00001406ff007984 */ /* 0x002e620008000800 */
[----:B------:R-:W-:-:S04]  /*42c0*/  ULOP3.LUT UR5, UR21, 0xffff, URZ, 0xc0, !UPT ;  /* 0x0000ffff15057892 */ /* 0x000fc8000f8ec0ff */
[----:B------:R-:W-:-:S04]  /*42d0*/  USHF.R.U32.HI UR5, URZ, 0x5, UR5 ;  /* 0x00000005ff057899 */ /* 0x000fc80008011605 */
[----:B------:R-:W-:Y:S02]  /*42e0*/  USHF.L.U32 UR8, UR8, UR5, URZ ;  /* 0x0000000508087299 */ /* 0x000fe400080006ff */
[----:B------:R-:W-:-:S04]  /*42f0*/  USHF.L.U32 UR4, UR4, UR5, URZ ;  /* 0x0000000504047299 */ /* 0x000fc800080006ff */
[----:B-1----:R-:W-:-:S04]  /*4300*/  LOP3.LUT R0, R0, UR8, RZ, 0xc0, !PT ;  /* 0x0000000800007c12 */ /* 0x002fc8000f8ec0ff */
[----:B------:R-:W-:-:S13]  /*4310*/  ISETP.NE.AND P0, PT, R0, UR8, PT ;  /* 0x0000000800007c0c */ /* 0x000fda000bf05270 */
[----:B------:R-:W-:Y:S05]  /*4320*/  @P0 BRA `(.L_x_83) ;  /* 0x0000000000580947 */ /* 0x000fea0003800000 */
[----:B------:R-:W1:Y:S02]  /*4330*/  LDS R0, [UR6+0x18] ;  /* 0x00001806ff007984 */ /* 0x000e640008000800 */
[----:B-1----:R-:W-:-:S04]  /*4340*/  LOP3.LUT R0, R0, UR4, RZ, 0xc0, !PT ;  /* 0x0000000400007c12 */ /* 0x002fc8000f8ec0ff */
[----:B------:R-:W-:-:S13]  /*4350*/  ISETP.NE.AND P0, PT, R0, UR4, PT ;  /* 0x0000000400007c0c */ /* 0x000fda000bf05270 */
[----:B------:R-:W-:Y:S05]  /*4360*/  @P0 BRA `(.L_x_84) ;  /* 0x00000000003c0947 */ /* 0x000fea0003800000 */
[----:B------:R-:W1:Y:S01]  /*4370*/  S2R R2, SR_LANEID ;  /* 0x0000000000027919 */ /* 0x000e620000000000 */
[----:B------:R-:W-:Y:S01]  /*4380*/  ULOP3.LUT UR8, URZ, UR8, URZ, 0x33, !UPT ;  /* 0x00000008ff087292 */ /* 0x000fe2000f8e33ff */
[----:B------:R-:W-:Y:S02]  /*4390*/  VOTEU.ANY UR7, UPT, PT ;  /* 0x0000000000077886 */ /* 0x000fe400038e0100 */
[----:B------:R-:W-:-:S03]  /*43a0*/  UFLO.U32 UR7, UR7 ;  /* 0x00000007000772bd */ /* 0x000fc600080e0000 */
[----:B------:R-:W-:-:S04]  /*43b0*/  IMAD.U32 R0, RZ, RZ, UR8 ;  /* 0x00000008ff007e24 */ /* 0x000fc8000f8e00ff */
[----:B------:R2:W4:Y:S02]  /*43c0*/  REDUX UR5, R0 ;  /* 0x00000000000573c4 */ /* 0x0005240000000000 */
[----:B------:R1:W-:Y:S02]  /*43d0*/  UTCATOMSWS.AND URZ, UR8 ;  /* 0x0000000800ff79e3 */ /* 0x0003e40008000000 */
[----:B-1----:R-:W-:Y:S02]  /*43e0*/  ISETP.EQ.U32.AND P0, PT, R2, UR7, PT ;  /* 0x0000000702007c0c */ /* 0x002fe4000bf02070 */
[----:B--2---:R-:W-:Y:S02]  /*43f0*/  LOP3.LUT R0, RZ, UR4, RZ, 0x33, !PT ;  /* 0x00000004ff007c12 */ /* 0x004fe4000f8e33ff */
[----:B----4-:R-:W-:Y:S02]  /*4400*/  MOV R2, UR5 ;  /* 0x0000000500027c02 */ /* 0x010fe40008000f00 */
[----:B------:R-:W1:Y:S07]  /*4410*/  REDUX UR4, R0 ;  /* 0x00000000000473c4 */ /* 0x000e6e0000000000 */
[----:B------:R2:W-:Y:S01]  /*4420*/  @P0 ATOMS.AND RZ, [UR6+0x14], R2 ;  /* 0x00001402ffff098c */ /* 0x0005e2000a800006 */
[----:B-1----:R-:W-:-:S05]  /*4430*/  IMAD.U32 R0, RZ, RZ, UR4 ;  /* 0x00000004ff007e24 */ /* 0x002fca000f8e00ff */
[----:B------:R2:W-:Y:S01]  /*4440*/  @P0 ATOMS.AND RZ, [UR6+0x18], R0 ;  /* 0x00001800ffff098c */ /* 0x0005e2000a800006 */
[----:B------:R-:W-:Y:S05]  /*4450*/  BRA `(.L_x_85) ;  /* 0x0000000000147947 */ /* 0x000fea0003800000 */
.L_x_84:
[----:B------:R-:W-:Y:S02]  /*4460*/  MOV R2, 0x4480 ;  /* 0x0000448000027802 */ /* 0x000fe40000000f00 */
[----:B---3-5:R-:W-:Y:S05]  /*4470*/  CALL.REL.NOINC `($__internal_0_$__cuda_sm10x_tcgen05_guardrail_trap_col_being_dealloced_not_returned_by_alloc) ;  /* 0x0000004400bc7944 */ /* 0x028fea0003c00000 */
[----:B------:R-:W-:Y:S05]  /*4480*/  BRA `(.L_x_85) ;  /* 0x0000000000087947 */ /* 0x000fea0003800000 */
.L_x_83:
[----:B------:R-:W-:Y:S02]  /*4490*/  MOV R2, 0x44b0 ;  /* 0x000044b000027802 */ /* 0x000fe40000000f00 */
[----:B---3-5:R-:W-:Y:S05]  /*44a0*/  CALL.REL.NOINC `($__internal_2_$__cuda_sm10x_tcgen05_guardrail_trap_unallocated_columns_being_dealloced) ;  /* 0x0000004400c87944 */ /* 0x028fea0003c00000 */
.L_x_85:
[----:B------:R-:W-:Y:S01]  /*44b0*/  NOP ;  /* 0x0000000000007918 */ /* 0x000fe20000000000 */
[----:B------:R-:W-:Y:S05]  /*44c0*/  EXIT ;  /* 0x000000000000794d */ /* 0x000fea0003800000 */
.L_x_56:
[----:B------:R-:W-:-:S09]  /*44d0*/  UISETP.NE.OR UP5, UPT, UR10, 0x3, !UP5 ;  /* 0x000000030a00788c */ /* 0x000fd2000efa5670 */
[----:B------:R-:W-:Y:S05]  /*44e0*/  BRA.U UP5, `(.L_x_86) ;  /* 0x0000000d05b07547 */ /* 0x000fea000b800000 */
[----:B------:R-:W1:Y:S01]  /*44f0*/  LDC R0, c[0x0][0xb30] ;  /* 0x0002cc00ff007b82 */ /* 0x000e620000000800 */
[----:B------:R-:W2:Y:S01]  /*4500*/  LDCU.64 UR8, c[0x0][0x888] ;  /* 0x00011100ff0877ac */ /* 0x000ea20008000a00 */
[----:B------:R-:W-:Y:S02]  /*4510*/  HFMA2 R27, -RZ, RZ, 0, 0 ;  /* 0x00000000ff1b7431 */ /* 0x000fe400000001ff */
[----:B------:R-:W-:Y:S01]  /*4520*/  IMAD.MOV.U32 R29, RZ, RZ, 0x1 ;  /* 0x00000001ff1d7424 */ /* 0x000fe200078e00ff */
[----:B------:R-:W-:Y:S01]  /*4530*/  MOV R25, 0x2000 ;  /* 0x0000200000197802 */ /* 0x000fe20000000f00 */
[----:B------:R-:W3:Y:S01]  /*4540*/  LDCU.64 UR4, c[0x0][0x890] ;  /* 0x00011200ff0477ac */ /* 0x000ee20008000a00 */
[----:B------:R-:W-:Y:S01]  /*4550*/  IMAD.MOV.U32 R28, RZ, RZ, RZ ;  /* 0x000000ffff1c7224 */ /* 0x000fe200078e00ff */
[----:B------:R-:W4:Y:S01]  /*4560*/  LDC R24, c[0x0][0x370] ;  /* 0x0000dc00ff187b82 */ /* 0x000f220000000800 */
[----:B------:R-:W-:Y:S01]  /*4570*/  UMOV UR6, 0x400 ;  /* 0x0000040000067882 */ /* 0x000fe20000000000 */
[----:B------:R-:W-:-:S02]  /*4580*/  UPLOP3.LUT UP1, UPT, UPT, UPT, UPT, 0x40, 0x4 ;  /* 0x000000000004789c */ /* 0x000fc40003f2e870 */
[----:B------:R-:W-:Y:S01]  /*4590*/  ULEA UR6, UR37, UR6, 0x18 ;  /* 0x0000000625067291 */ /* 0x000fe2000f8ec0ff */
[----:B------:R-:W-:-:S03]  /*45a0*/  UMOV UR13, URZ ;  /* 0x000000ff000d7c82 */ /* 0x000fc60008000000 */
[----:B------:R-:W4:Y:S01]  /*45b0*/  LDC R3, c[0x0][0xb0c] ;  /* 0x0002c300ff037b82 */ /* 0x000f220000000800 */
[----:B--2---:R-:W-:Y:S02]  /*45c0*/  UISETP.NE.U32.AND UP3, UPT, UR8, URZ, UPT ;  /* 0x000000ff0800728c */ /* 0x004fe4000bf65070 */
[----:B---3--:R-:W-:-:S05]  /*45d0*/  UISETP.NE.U32.AND UP4, UPT, UR4, URZ, UPT ;  /* 0x000000ff0400728c */ /* 0x008fca000bf85070 */
[----:B------:R-:W2:Y:S01]  /*45e0*/  LDC R18, c[0x0][0xb20] ;  /* 0x0002c800ff127b82 */ /* 0x000ea20000000800 */
[----:B-1----:R-:W-:Y:S01]  /*45f0*/  ISETP.NE.AND P1, PT, R0, 0x1, PT ;  /* 0x000000010000780c */ /* 0x002fe20003f25270 */
[----:B------:R-:W-:Y:S02]  /*4600*/  UISETP.NE.AND.EX UP3, UPT, UR9, URZ, UPT, UP3 ;  /* 0x000000ff0900728c */ /* 0x000fe4000bf65330 */
[----:B------:R-:W-:-:S04]  /*4610*/  UISETP.NE.AND.EX UP4, UPT, UR5, URZ, UPT, UP4 ;  /* 0x000000ff0500728c */ /* 0x000fc8000bf85340 */
[----:B------:R-:W1:Y:S08]  /*4620*/  LDC.64 R30, c[0x0][0x348] ;  /* 0x0000d200ff1e7b82 */ /* 0x000e700000000a00 */
[----:B------:R-:W3:Y:S08]  /*4630*/  LDC.64 R16, c[0x0][0xb10] ;  /* 0x0002c400ff107b82 */ /* 0x000ef00000000a00 */
[----:B------:R-:W1:Y:S08]  /*4640*/  LDC.64 R6, c[0x0][0xb18] ;  /* 0x0002c600ff067b82 */ /* 0x000e700000000a00 */
[----:B------:R-:W1:Y:S08]  /*4650*/  LDC.64 R4, c[0x0][0xb28] ;  /* 0x0002ca00ff047b82 */ /* 0x000e700000000a00 */
[----:B--2-4-:R-:W1:Y:S02]  /*4660*/  LDC R19, c[0x0][0x374] ;  /* 0x0000dd00ff137b82 */ /* 0x014e640000000800 */
.L_x_95:
[C---:B------:R-:W-:Y:S02]  /*4670*/  LEA R0, R28.reuse, UR6, 0x3 ;  /* 0x000000061c007c11 */ /* 0x040fe4000f8e18ff */
[----:B------:R-:W-:Y:S02]  /*4680*/  SHF.L.U32 R2, R27, 0x1f, RZ ;  /* 0x0000001f1b027819 */ /* 0x000fe400000006ff */
[----:B------:R-:W-:Y:S02]  /*4690*/  LEA R20, R28, UR6, 0x4 ;  /* 0x000000061c147c11 */ /* 0x000fe4000f8e20ff */
[----:B--2---:R-:W2:Y:S02]  /*46a0*/  SYNCS.PHASECHK.TRANS64.TRYWAIT P0, [R0+URZ+0x90], R2 ;  /* 0x00009002000075a7 */ /* 0x004ea400080011ff */
[----:B--2---:R-:W-:Y:S05]  /*46b0*/  @!P0 BRA `(.L_x_87) ;  /* 0x0000004000508947 */ /* 0x004fea0003800000 */
.L_x_166:
[----:B------:R-:W-:Y:S01]  /*46c0*/  ISETP.GE.AND P0, PT, R40, 0x1, PT ;  /* 0x000000012800780c */ /* 0x000fe20003f06270 */
[----:B------:R-:W4:Y:S01]  /*46d0*/  LDS.128 R20, [R20+0x120] ;  /* 0x0001200014147984 */ /* 0x000f220000000c00 */
[----:B--2---:R-:W-:Y:S01]  /*46e0*/  VIADD R0, R0, 0xa0 ;  /* 0x000000a000007836 */ /* 0x004fe20000000000 */
[----:B------:R-:W-:Y:S01]  /*46f0*/  @!PT LDS RZ, [RZ] ;  /* 0x00000000fffff984 */ /* 0x000fe20000000800 */
[----:B------:R-:W-:Y:S01]  /*4700*/  @!PT LDS RZ, [RZ] ;  /* 0x00000000fffff984 */ /* 0x000fe20000000800 */
[----:B------:R-:W-:Y:S01]  /*4710*/  @!PT LDS RZ, [RZ] ;  /* 0x00000000fffff984 */ /* 0x000fe20000000800 */
[----:B------:R-:W-:Y:S01]  /*4720*/  @!PT LDS RZ, [RZ] ;  /* 0x00000000fffff984 */ /* 0x000fe20000000800 */
[----:B------:R2:W-:Y:S06]  /*4730*/  MEMBAR.ALL.CTA ;  /* 0x0000000000007992 */ /* 0x0005ec0000008000 */
[----:B--2---:R-:W2:Y:S01]  /*4740*/  FENCE.VIEW.ASYNC.S ;  /* 0x00000000000073c6 */ /* 0x004ea20000000000 */
[----:B------:R-:W-:Y:S04]  /*4750*/  PRMT R0, RZ, 0x654, R0 ;  /* 0x00000654ff007816 */ /* 0x000fe80000000000 */
[----:B--2---:R2:W-:Y:S01]  /*4760*/  SYNCS.ARRIVE.TRANS64.RED.A1T0 RZ, [R0+URZ], RZ ;  /* 0x000000ff00ff79a7 */ /* 0x0045e200081004ff */
[----:B----4-:R-:W-:Y:S11]  /*4770*/  LOP3.LUT P3, RZ, R22, 0x1, RZ, 0xc0, !PT ;  /* 0x0000000116ff7812 */ /* 0x010ff6000786c0ff */
[----:B------:R-:W-:Y:S02]  /*4780*/  @!UPT UIADD3 URZ, UPT, UPT, URZ, URZ, URZ ;  /* 0x000000fffffff290 */ /* 0x000fe4000fffe0ff */
[----:B------:R-:W-:Y:S02]  /*4790*/  @P3 MOV R11, R20 ;  /* 0x00000014000b3202 */ /* 0x000fe40000000f00 */
[----:B------:R-:W-:Y:S01]  /*47a0*/  @P3 LOP3.LUT R10, R21, 0xffff, RZ, 0xc0, !PT ;  /* 0x0000ffff150a3812 */ /* 0x000fe200078ec0ff */
[----:B--2---:R-:W-:Y:S06]  /*47b0*/  @!P0 BRA `(.L_x_88) ;  /* 0x0000000000a48947 */ /* 0x004fec0003800000 */
[-C--:B-1----:R-:W-:Y:S01]  /*47c0*/  IMAD.HI.U32 R0, R19, R7.reuse, RZ ;  /* 0x0000000713007227 */ /* 0x082fe200078e00ff */
[----:B------:R-:W-:Y:S02]  /*47d0*/  ISETP.NE.AND P0, PT, R6, 0x1, PT ;  /* 0x000000010600780c */ /* 0x000fe40003f05270 */
[----:B------:R-:W-:Y:S01]  /*47e0*/  ISETP.NE.AND P2, PT, R40, 0x1, PT ;  /* 0x000000012800780c */ /* 0x000fe20003f45270 */
[----:B---3--:R-:W-:Y:S01]  /*47f0*/  IMAD.HI.U32 R9, R24, R16, RZ ;  /* 0x0000001018097227 */ /* 0x008fe200078e00ff */
[----:B------:R-:W-:Y:S02]  /*4800*/  SHF.R.U32.HI R0, RZ, R18, R0 ;  /* 0x00000012ff007219 */ /* 0x000fe40000011600 */
[----:B------:R-:W-:Y:S01]  /*4810*/  ISETP.NE.AND P4, PT, R3, 0x1, PT ;  /* 0x000000010300780c */ /* 0x000fe20003f85270 */
[----:B------:R-:W-:Y:S01]  /*4820*/  IMAD.HI.U32 R13, R10, R7, RZ ;  /* 0x000000070a0d7227 */ /* 0x000fe200078e00ff */
[----:B------:R-:W-:Y:S02]  /*4830*/  SHF.R.U32.HI R9, RZ, R17, R9 ;  /* 0x00000011ff097219 */ /* 0x000fe40000011609 */
[----:B------:R-:W-:Y:S01]  /*4840*/  SEL R0, R19, R0, !P0 ;  /* 0x0000000013007207 */ /* 0x000fe20004000000 */
[----:B------:R-:W-:Y:S01]  /*4850*/  IMAD.HI.U32 R12, R11, R16, RZ ;  /* 0x000000100b0c7227 */ /* 0x000fe200078e00ff */
[----:B------:R-:W-:Y:S03]  /*4860*/  SEL R9, R24, R9, !P4 ;  /* 0x0000000918097207 */ /* 0x000fe60006000000 */
[-C--:B------:R-:W-:Y:S01]  /*4870*/  IMAD.HI.U32 R8, R0, R4.reuse, RZ ;  /* 0x0000000400087227 */ /* 0x080fe200078e00ff */
[----:B------:R-:W-:Y:S03]  /*4880*/  SHF.R.U32.HI R12, RZ, R17, R12 ;  /* 0x00000011ff0c7219 */ /* 0x000fe6000001160c */
[----:B------:R-:W-:Y:S01]  /*4890*/  IMAD.HI.U32 R2, R9, R4, RZ ;  /* 0x0000000409027227 */ /* 0x000fe200078e00ff */
[-C--:B------:R-:W-:Y:S02]  /*48a0*/  @P2 SHF.R.U32.HI R0, RZ, R5.reuse, R8 ;  /* 0x00000005ff002219 */ /* 0x080fe40000011608 */
[----:B------:R-:W-:Y:S02]  /*48b0*/  SHF.R.U32.HI R8, RZ, R18, R13 ;  /* 0x00000012ff087219 */ /* 0x000fe4000001160d */
[----:B------:R-:W-:Y:S01]  /*48c0*/  @P2 SHF.R.U32.HI R9, RZ, R5, R2 ;  /* 0x00000005ff092219 */ /* 0x000fe20000011602 */
[----:B------:R-:W-:Y:S01]  /*48d0*/  IMAD R0, R40, R0, RZ ;  /* 0x0000000028007224 */ /* 0x000fe200078e02ff */
[----:B------:R-:W-:Y:S02]  /*48e0*/  SEL R8, R10, R8, !P0 ;  /* 0x000000080a087207 */ /* 0x000fe40004000000 */
[----:B------:R-:W-:Y:S01]  /*48f0*/  SEL R2, R11, R12, !P4 ;  /* 0x0000000c0b027207 */ /* 0x000fe20006000000 */
[----:B------:R-:W-:Y:S01]  /*4900*/  IMAD R12, R40, R9, RZ ;  /* 0x00000009280c7224 */ /* 0x000fe200078e02ff */
[C---:B------:R-:W-:Y:S01]  /*4910*/  ISETP.GE.AND P0, PT, R8.reuse, R0, PT ;  /* 0x000000000800720c */ /* 0x040fe20003f06270 */
[----:B------:R-:W-:Y:S03]  /*4920*/  IMAD.HI.U32 R0, R8, R4, RZ ;  /* 0x0000000408007227 */ /* 0x000fe600078e00ff */
[----:B------:R-:W-:Y:S02]  /*4930*/  ISETP.GE.OR P0, PT, R2, R12, P0 ;  /* 0x0000000c0200720c */ /* 0x000fe40000706670 */
[-C--:B------:R-:W-:Y:S04]  /*4940*/  SHF.R.U32.HI R0, RZ, R5.reuse, R0 ;  /* 0x00000005ff007219 */ /* 0x080fe80000011600 */
[----:B------:R-:W-:Y:S05]  /*4950*/  SEL R13, R8, R0, !P2 ;  /* 0x00000000080d7207 */ /* 0x000fea0005000000 */
[----:B------:R-:W-:Y:S02]  /*4960*/  IMAD.MOV R12, RZ, RZ, -R13 ;  /* 0x000000ffff0c7224 */ /* 0x000fe400078e0a0d */
[----:B------:R-:W-:Y:S04]  /*4970*/  @!P0 IMAD.HI.U32 R0, R2, R4, RZ ;  /* 0x0000000402008227 */ /* 0x000fe800078e00ff */
[----:B------:R-:W-:Y:S01]  /*4980*/  IMAD R12, R40, R12, R8 ;  /* 0x0000000c280c7224 */ /* 0x000fe200078e0208 */
[----:B------:R-:W-:Y:S04]  /*4990*/  @!P0 SHF.R.U32.HI R0, RZ, R5, R0 ;  /* 0x00000005ff008219 */ /* 0x000fe80000011600 */
[----:B------:R-:W-:Y:S04]  /*49a0*/  @!P0 SEL R0, R2, R0, !P2 ;  /* 0x0000000002008207 */ /* 0x000fe80005000000 */
[----:B------:R-:W-:Y:S01]  /*49b0*/  @!P0 IADD3 R13, PT, PT, R13, -R0, RZ ;  /* 0x800000000d0d8210 */ /* 0x000fe20007ffe0ff */
[----:B------:R-:W-:Y:S01]  /*49c0*/  @!P0 IMAD R0, R9, R12, R0 ;  /* 0x0000000c09008224 */ /* 0x000fe200078e0200 */
[----:B------:R-:W-:Y:S01]  /*49d0*/  IADD3 R9, PT, PT, -R8, RZ, RZ ;  /* 0x000000ff08097210 */ /* 0x000fe20007ffe1ff */
[--C-:B------:R-:W-:Y:S02]  /*49e0*/  IMAD.MOV R12, RZ, RZ, -R2.reuse ;  /* 0x000000ffff0c7224 */ /* 0x100fe400078e0a02 */
[----:B------:R-:W-:Y:S02]  /*49f0*/  @!P0 IMAD R8, R13, R40, R2 ;  /* 0x000000280d088224 */ /* 0x000fe400078e0202 */
[----:B------:R-:W-:Y:S02]  /*4a00*/  @!P0 IMAD.MOV.U32 R2, RZ, RZ, R0 ;  /* 0x000000ffff028224 */ /* 0x000fe400078e0000 */
[----:B------:R-:W-:Y:S02]  /*4a10*/  IMAD R11, R3, R12, R11 ;  /* 0x0000000c030b7224 */ /* 0x000fe400078e020b */
[----:B------:R-:W-:Y:S02]  /*4a20*/  IMAD R10, R6, R9, R10 ;  /* 0x00000009060a7224 */ /* 0x000fe400078e020a */
[----:B------:R-:W-:Y:S02]  /*4a30*/  IMAD R11, R2, R3, R11 ;  /* 0x00000003020b7224 */ /* 0x000fe400078e020b */
[----:B------:R-:W-:Y:S02]  /*4a40*/  IMAD R10, R8, R6, R10 ;  /* 0x00000006080a7224 */ /* 0x000fe400078e020a */
.L_x_88:
[----:B------:R-:W-:Y:S05]  /*4a50*/  BRA.U UP1, `(.L_x_89) ;  /* 0x0000000101107547 */ /* 0x000fea000b800000 */
[----:B------:R-:W-:Y:S04]  /*4a60*/  MOV R2, UR7 ;  /* 0x0000000700027c02 */ /* 0x000fe80008000f00 */
[----:B------:R-:W-:Y:S04]  /*4a70*/  SHF.L.U32 R2, R2, 0x1f, RZ ;  /* 0x0000001f02027819 */ /* 0x000fe800000006ff */
[----:B------:R-:W2:Y:S02]  /*4a80*/  SYNCS.PHASECHK.TRANS64.TRYWAIT P0, [UR6+0x88], R2 ;  /* 0x00008802ff0075a7 */ /* 0x000ea40008001106 */
[----:B--2---:R-:W-:Y:S05]  /*4a90*/  @!P0 BRA `(.L_x_90) ;  /* 0x0000003c006c8947 */ /* 0x004fea0003800000 */
.L_x_89:
[----:B------:R-:W-:Y:S02]  /*4aa0*/  R2UR UR11, R14 ;  /* 0x000000000e0b72ca */ /* 0x000fe400000e0000 */
[----:B------:R-:W-:Y:S02]  /*4ab0*/  R2UR UR10, R15 ;  /* 0x000000000f0a72ca */ /* 0x000fe400000e0000 */
[----:B------:R-:W-:Y:S04]  /*4ac0*/  ISETP.NE.U32.AND P2, PT, RZ, UR4, PT ;  /* 0x00000004ff007c0c */ /* 0x000fe8000bf45070 */
[----:B------:R-:W-:Y:S05]  /*4ad0*/  ISETP.NE.AND.EX P2, PT, RZ, UR5, PT, P2 ;  /* 0x00000005ff007c0c */ /* 0x000fea000bf45320 */
[----:B------:R-:W-:Y:S02]  /*4ae0*/  USHF.L.U32 UR11, UR11, 0x7, URZ ;  /* 0x000000070b0b7899 */ /* 0x000fe400080006ff */
[----:B------:R-:W-:Y:S01]  /*4af0*/  USHF.L.U32 UR10, UR10, 0x6, URZ ;  /* 0x000000060a0a7899 */ /* 0x000fe200080006ff */
[----:B------:R-:W-:Y:S11]  /*4b00*/  BRA.U !UP4, `(.L_x_91) ;  /* 0x000000010c347547 */ /* 0x000ff6000b800000 */
[----:B------:R-:W-:Y:S01]  /*4b10*/  UPLOP3.LUT UP0, UPT, UPT, UPT, UP3, 0x80, 0x8 ;  /* 0x000000000008789c */ /* 0x000fe20003f0f030 */
[----:B--2---:R-:W-:Y:S02]  /*4b20*/  HFMA2 R0, -RZ, RZ, 0, 5.9604644775390625e-08 ;  /* 0x00000001ff007431 */ /* 0x004fe400000001ff */
[----:B------:R-:W-:Y:S03]  /*4b30*/  IMAD.MOV.U32 R92, RZ, RZ, 0x1 ;  /* 0x00000001ff5c7424 */ /* 0x000fe600078e00ff */
[----:B------:R-:W-:Y:S05]  /*4b40*/  PLOP3.LUT P0, PT, PT, PT, UP0, 0x80, 0x8 ;  /* 0x000000000008781c */ /* 0x000fea0003f0f008 */
[----:B------:R-:W2:Y:S01]  /*4b50*/  @UP0 LDCU.64 UR14, c[0x0][0x888] ;  /* 0x00011100ff0e07ac */ /* 0x000ea20008000a00 */
[----:B------:R-:W-:Y:S07]  /*4b60*/  @UP0 UIMAD UR8, UR36, UR4, URZ ;  /* 0x00000004240802a4 */ /* 0x000fee000f8e02ff */
[----:B------:R-:W-:Y:S01]  /*4b70*/  @!P0 PRMT R92, R0, 0x7610, R92 ;  /* 0x00007610005c8816 */ /* 0x000fe2000000005c */
[----:B--2---:R-:W-:Y:S03]  /*4b80*/  @UP0 UIMAD.WIDE UR14, UR8, 0x4, UR14 ;  /* 0x00000004080e08a5 */ /* 0x004fe6000f8e020e */
[----:B------:R-:W2:Y:S03]  /*4b90*/  @!UP0 LDCU UR8, c[0x0][0x880] ;  /* 0x00011000ff0887ac */ /* 0x000ea60008000800 */
[----:B------:R-:W-:Y:S01]  /*4ba0*/  IMAD.U32 R8, RZ, RZ, UR14 ;  /* 0x0000000eff087e24 */ /* 0x000fe2000f8e00ff */
[----:B------:R-:W-:Y:S05]  /*4bb0*/  MOV R9, UR15 ;  /* 0x0000000f00097c02 */ /* 0x000fea0008000f00 */
[----:B-----5:R4:W5:Y:S02]  /*4bc0*/  @P0 LDG.E R49, desc[UR46][R8.64] ;  /* 0x0000002e08310981 */ /* 0x020964000c1e1900 */
[----:B--2-4-:R-:W-:Y:S07]  /*4bd0*/  @!P0 IMAD.U32 R49, RZ, RZ, UR8 ;  /* 0x00000008ff318e24 */ /* 0x014fee000f8e00ff */
.L_x_91:
[----:B-----5:R-:W-:Y:S01]  /*4be0*/  @!P2 FSETP.EQ.AND P0, PT, R49, RZ, PT ;  /* 0x000000ff3100a20b */ /* 0x020fe20003f02000 */
[----:B------:R-:W-:Y:S01]  /*4bf0*/  @!UPT UIADD3 URZ, UPT, UPT, URZ, URZ, URZ ;  /* 0x000000fffffff290 */ /* 0x000fe2000fffe0ff */
[----:B------:R-:W-:Y:S11]  /*4c00*/  @!P2 BRA `(.L_x_92) ;  /* 0x000000000014a947 */ /* 0x000ff60003800000 */
[----:B------:R-:W-:Y:S02]  /*4c10*/  LOP3.LUT P2, RZ, R92, 0xff, RZ, 0xc0, !PT ;  /* 0x000000ff5cff7812 */ /* 0x000fe4000784c0ff */
[----:B------:R-:W-:Y:S04]  /*4c20*/  PLOP3.LUT P0, PT, PT, PT, UP0, 0x80, 0x8 ;  /* 0x000000000008781c */ /* 0x000fe80003f0f008 */
[----:B------:R-:W-:Y:S07]  /*4c30*/  PLOP3.LUT P0, PT, P0, PT, PT, 0x8, 0x80 ;  /* 0x000000000080781c */ /* 0x000fee000070e170 */
[----:B------:R-:W-:Y:S11]  /*4c40*/  @P2 FSETP.EQ.AND P0, PT, R49, RZ, PT ;  /* 0x000000ff3100220b */ /* 0x000ff60003f02000 */
[----:B------:R-:W-:Y:S02]  /*4c50*/  @!UPT UIADD3 URZ, UPT, UPT, URZ, URZ, URZ ;  /* 0x000000fffffff290 */ /* 0x000fe4000fffe0ff */
.L_x_92:
[----:B------:R-:W-:Y:S01]  /*4c60*/  ULEA UR15, UR13, UR6, 0x3 ;  /* 0x000000060d0f7291 */ /* 0x000fe2000f8e18ff */
[----:B------:R-:W-:Y:S02]  /*4c70*/  SHF.L.U32 R9, R29, 0x1f, RZ ;  /* 0x0000001f1d097819 */ /* 0x000fe400000006ff */
[----:B------:R-:W-:Y:S04]  /*4c80*/  ELECT P4, URZ, PT ;  /* 0x0000000000ff782f */ /* 0x000fe80003880000 */
[----:B------:R-:W-:Y:S02]  /*4c90*/  PLOP3.LUT P4, PT, P0, P4, PT, 0xf2, 0x2f ;  /* 0x00000000002f781c */ /* 0x000fe40000789e72 */
[----:B------:R-:W4:Y:S11]  /*4ca0*/  SYNCS.PHASECHK.TRANS64.TRYWAIT P2, [UR15+0x68], R9 ;  /* 0x00006809ff0075a7 */ /* 0x000f36000804110f */
[----:B-1----:R-:W-:Y:S05]  /*4cb0*/  @!P4 IADD3 R8, P0, PT, R30, 0x580, RZ ;  /* 0x000005801e08c810 */ /* 0x002fea0007f1e0ff */
[----:B--2---:R-:W-:Y:S01]  /*4cc0*/  @!P4 IMAD.X R2, RZ, RZ, R31, P0 ;  /* 0x000000ffff02c224 */ /* 0x004fe200000e061f */
[----:B----4-:R-:W-:Y:S07]  /*4cd0*/  @!P2 BRA `(.L_x_93) ;  /* 0x0000003800f4a947 */ /* 0x010fee0003800000 */
.L_x_169:
[----:B------:R-:W2:Y:S01]  /*4ce0*/  LDC.64 R12, c[0x0][0xb18] ;  /* 0x0002c600ff0c7b82 */ /* 0x000ea20000000a00 */
[----:B------:R-:W-:Y:S01]  /*4cf0*/  @!P4 R2UR UR8, R2 ;  /* 0x000000000208c2ca */ /* 0x000fe200000e0000 */
[----:B------:R-:W-:Y:S01]  /*4d00*/  VOTEU.ALL UP2, P4 ;  /* 0x0000000000ff7886 */ /* 0x000fe20002040000 */
[----:B------:R-:W-:Y:S01]  /*4d10*/  @!P4 R2UR UR9, R8 ;  /* 0x000000000809c2ca */ /* 0x000fe200000e0000 */
[----:B------:R-:W-:Y:S01]  /*4d20*/  VOTEU.ALL UP1, P4 ;  /* 0x0000000000ff7886 */ /* 0x000fe20002020000 */
[----:B-1----:R-:W-:Y:S03]  /*4d30*/  @!P4 IMAD.MOV.U32 R0, RZ, RZ, 0x2000 ;  /* 0x00002000ff00c424 */ /* 0x002fe600078e00ff */
[----:B------:R-:W1:Y:S01]  /*4d40*/  @!P1 LDC R2, c[0x0][0xb0c] ;  /* 0x0002c300ff029b82 */ /* 0x000e620000000800 */
[----:B------:R-:W-:Y:S01]  /*4d50*/  UMOV UR20, 0x0 ;  /* 0x0000000000147882 */ /* 0x000fe20000000000 */
[----:B------:R-:W-:Y:S01]  /*4d60*/  UMOV UR21, 0x10000000 ;  /* 0x1000000000157882 */ /* 0x000fe20000000000 */
[----:B------:R-:W-:Y:S01]  /*4d70*/  UMOV UR12, UR36 ;  /* 0x00000024000c7c82 */ /* 0x000fe20008000000 */
[----:B------:R-:W-:Y:S01]  /*4d80*/  UIADD3 UR14, UPT, UPT, UR13, 0x1, URZ ;  /* 0x000000010d0e7890 */ /* 0x000fe2000fffe0ff */
[----:B------:R-:W-:Y:S01]  /*4d90*/  @P3 SHF.R.U32.HI R26, RZ, 0x10, R21 ;  /* 0x00000010ff1a3819 */ /* 0x000fe20000011615 */
[----:B------:R-:W-:Y:S02]  /*4da0*/  VIADD R28, R28, 0x1 ;  /* 0x000000011c1c7836 */ /* 0x000fe40000000000 */
[----:B------:R-:W-:Y:S01]  /*4db0*/  IMAD.U32 R9, RZ, RZ, UR8 ;  /* 0x00000008ff097e24 */ /* 0x000fe2000f8e00ff */
[----:B------:R-:W-:Y:S01]  /*4dc0*/  @!UP2 ULEA UR8, UR13, UR6, 0xd ;  /* 0x000000060d08a291 */ /* 0x000fe2000f8e68ff */
[----:B------:R-:W-:Y:S01]  /*4dd0*/  IMAD.U32 R8, RZ, RZ, UR9 ;  /* 0x00000009ff087e24 */ /* 0x000fe2000f8e00ff */
[----:B------:R-:W-:Y:S02]  /*4de0*/  UIADD3 UR9, UPT, UPT, UR15, 0x50, URZ ;  /* 0x000000500f097890 */ /* 0x000fe4000fffe0ff */
[----:B------:R-:W-:Y:S01]  /*4df0*/  @!P4 R2UR UR19, R9 ;  /* 0x000000000913c2ca */ /* 0x000fe200000e0000 */
[----:B------:R-:W-:Y:S01]  /*4e00*/  @!UP2 UIADD3 UR8, UPT, UPT, UR8, 0x200, URZ ;  /* 0x000002000808a890 */ /* 0x000fe2000fffe0ff */
[----:B------:R-:W-:Y:S01]  /*4e10*/  @!P4 R2UR UR18, R8 ;  /* 0x000000000812c2ca */ /* 0x000fe200000e0000 */
[----:B------:R-:W-:Y:S01]  /*4e20*/  UISETP.NE.AND UP5, UPT, UR14, 0x3, UPT ;  /* 0x000000030e00788c */ /* 0x000fe2000bfa5270 */
[----:B------:R-:W4:Y:S01]  /*4e30*/  LDC.64 R8, c[0x0][0xb10] ;  /* 0x0002c400ff087b82 */ /* 0x000f220000000a00 */
[----:B------:R-:W-:Y:S02]  /*4e40*/  UPRMT UR16, UR37, 0x654, UR9 ;  /* 0x0000065425107896 */ /* 0x000fe40008000009 */
[----:B------:R-:W-:Y:S02]  /*4e50*/  USEL UR17, URZ, 0x1, UP5 ;  /* 0x00000001ff117887 */ /* 0x000fe4000a800000 */
[----:B------:R-:W-:Y:S04]  /*4e60*/  USEL UR14, UR14, URZ, UP5 ;  /* 0x000000ff0e0e7287 */ /* 0x000fe8000a800000 */
[----:B------:R-:W-:Y:S01]  /*4e70*/  ULEA UR13, UR14, UR6, 0x3 ;  /* 0x000000060e0d7291 */ /* 0x000fe2000f8e18ff */
[----:B------:R-:W-:Y:S01]  /*4e80*/  LOP3.LUT R29, R29, UR17, RZ, 0x3c, !PT ;  /* 0x000000111d1d7c12 */ /* 0x000fe2000f8e3cff */
[----:B------:R1:W-:Y:S01]  /*4e90*/  @!UP1 UTMALDG.3D [UR8], [UR18], desc[UR20] ;  /* 0x00001408120095b4 */ /* 0x0003e20008011000 */
[----:B------:R5:W-:Y:S02]  /*4ea0*/  @!P4 SYNCS.ARRIVE.TRANS64.RED.A0TR RZ, [UR15+0x50], R0 ;  /* 0x00005000ffffc9a7 */ /* 0x000be4000830040f */
[----:B------:R-:W-:Y:S01]  /*4eb0*/  SHF.L.U32 R14, R29, 0x1f, RZ ;  /* 0x0000001f1d0e7819 */ /* 0x000fe200000006ff */
[C---:B----4-:R-:W-:Y:S01]  /*4ec0*/  @!P1 IMAD.HI.U32 R8, R11.reuse, R8, RZ ;  /* 0x000000080b089227 */ /* 0x050fe200078e00ff */
[----:B--2---:R-:W-:Y:S02]  /*4ed0*/  @!P1 ISETP.NE.AND P0, PT, R12, 0x1, PT ;  /* 0x000000010c00980c */ /* 0x004fe40003f05270 */
[----:B-1----:R-:W-:Y:S01]  /*4ee0*/  @!P1 ISETP.NE.AND P2, PT, R2, 0x1, PT ;  /* 0x000000010200980c */ /* 0x002fe20003f45270 */
[----:B------:R-:W-:Y:S01]  /*4ef0*/  SYNCS.ARRIVE.TRANS64.RED.A1T0 RZ, [UR16], RZ ;  /* 0x000000ffffff79a7 */ /* 0x000fe20008100410 */
[C---:B------:R-:W-:Y:S01]  /*4f00*/  @!P1 IMAD.HI.U32 R13, R10.reuse, R13, RZ ;  /* 0x0000000d0a0d9227 */ /* 0x040fe200078e00ff */
[----:B------:R-:W-:Y:S04]  /*4f10*/  @!P1 SHF.R.U32.HI R8, RZ, R9, R8 ;  /* 0x00000009ff089219 */ /* 0x000fe80000011608 */
[----:B------:R-:W-:Y:S01]  /*4f20*/  @!P1 SEL R8, R11, R8, !P2 ;  /* 0x000000080b089207 */ /* 0x000fe20005000000 */
[----:B------:R-:W1:Y:S01]  /*4f30*/  SYNCS.PHASECHK.TRANS64.TRYWAIT P5, [UR13+0x68], R14 ;  /* 0x0000680eff0075a7 */ /* 0x000e6200080a110d */
[----:B-----5:R-:W2:Y:S02]  /*4f40*/  @!P1 LDC R0, c[0x0][0xb20] ;  /* 0x0002c800ff009b82 */ /* 0x020ea40000000800 */
[----:B--2---:R-:W-:Y:S04]  /*4f50*/  @!P1 SHF.R.U32.HI R0, RZ, R0, R13 ;  /* 0x00000000ff009219 */ /* 0x004fe8000001160d */
[----:B------:R-:W-:Y:S05]  /*4f60*/  @!P1 SEL R9, R10, R0, !P0 ;  /* 0x000000000a099207 */ /* 0x000fea0004000000 */
[----:B------:R-:W-:Y:S02]  /*4f70*/  @!P1 IMAD.IADD R0, R9, 0x1, -R8 ;  /* 0x0000000109009824 */ /* 0x000fe400078e0a08 */
[----:B------:R-:W-:Y:S02]  /*4f80*/  @!P1 IMAD.IADD R8, R8, 0x1, -R9 ;  /* 0x0000000108089824 */ /* 0x000fe400078e0a09 */
[----:B------:R-:W-:Y:S02]  /*4f90*/  @!P1 IMAD R11, R0, R2, R11 ;  /* 0x00000002000b9224 */ /* 0x000fe400078e020b */
[----:B------:R-:W-:Y:S01]  /*4fa0*/  @!P1 IMAD R10, R8, R12, R10 ;  /* 0x0000000c080a9224 */ /* 0x000fe200078e020a */
[----:B-1----:R-:W-:Y:S06]  /*4fb0*/  @!P5 BRA `(.L_x_94) ;  /* 0x000000380054d947 */ /* 0x002fec0003800000 */
.L_x_171:
[----:B------:R-:W-:Y:S01]  /*4fc0*/  @!P4 IADD3 R2, P0, PT, R30, 0x580, RZ ;  /* 0x000005801e02c810 */ /* 0x000fe20007f1e0ff */
[----:B------:R-:W-:Y:S01]  /*4fd0*/  UMOV UR18, 0x0 ;  /* 0x0000000000127882 */ /* 0x000fe20000000000 */
[----:B------:R-:W-:Y:S01]  /*4fe0*/  UMOV UR19, 0x10000000 ;  /* 0x1000000000137882 */ /* 0x000fe20000000000 */
[----:B------:R-:W-:Y:S01]  /*4ff0*/  VOTEU.ALL UP1, P4 ;  /* 0x0000000000ff7886 */ /* 0x000fe20002020000 */
[----:B------:R-:W-:Y:S01]  /*5000*/  @!P4 R2UR UR9, R2 ;  /* 0x000000000209c2ca */ /* 0x000fe200000e0000 */
[----:B-1----:R-:W-:Y:S01]  /*5010*/  @!P4 IMAD.X R0, RZ, RZ, R31, P0 ;  /* 0x000000ffff00c224 */ /* 0x002fe200000e061f */
[----:B------:R-:W-:Y:S01]  /*5020*/  UMOV UR12, UR36 ;  /* 0x00000024000c7c82 */ /* 0x000fe20008000000 */
[----:B------:R-:W-:Y:S01]  /*5030*/  @P3 R2UR UR36, R26 ;  /* 0x000000001a2432ca */ /* 0x000fe200000e0000 */
[----:B------:R-:W-:Y:S01]  /*5040*/  @!UP1 ULEA UR15, UR14, UR6, 0xd ;  /* 0x000000060e0f9291 */ /* 0x000fe2000f8e68ff */
[----:B------:R-:W-:Y:S01]  /*5050*/  ISETP.NE.AND P0, PT, R28, 0x2, PT ;  /* 0x000000021c00780c */ /* 0x000fe20003f05270 */
[----:B------:R-:W-:Y:S01]  /*5060*/  @!UP1 UIADD3 UR10, UPT, UPT, UR10, 0x20, URZ ;  /* 0x000000200a0a9890 */ /* 0x000fe2000fffe0ff */
[----:B------:R-:W-:Y:S01]  /*5070*/  @!P4 R2UR UR8, R0 ;  /* 0x000000000008c2ca */ /* 0x000fe200000e0000 */
[----:B------:R-:W-:Y:S01]  /*5080*/  IMAD.IADD R15, R10, 0x1, R90 ;  /* 0x000000010a0f7824 */ /* 0x000fe200078e025a */
[----:B------:R-:W-:Y:S01]  /*5090*/  SEL R0, RZ, 0x1, P0 ;  /* 0x00000001ff007807 */ /* 0x000fe20000000000 */
[----:B------:R-:W-:Y:S01]  /*50a0*/  IMAD.IADD R14, R11, 0x1, R91 ;  /* 0x000000010b0e7824 */ /* 0x000fe200078e025b */
[----:B------:R-:W-:Y:S02]  /*50b0*/  SEL R28, R28, RZ, P0 ;  /* 0x000000ff1c1c7207 */ /* 0x000fe40000000000 */
[----:B------:R-:W-:Y:S01]  /*50c0*/  IMAD.U32 R8, RZ, RZ, UR9 ;  /* 0x00000009ff087e24 */ /* 0x000fe2000f8e00ff */
[----:B------:R-:W-:Y:S01]  /*50d0*/  UIADD3 UR9, UPT, UPT, UR13, 0x50, URZ ;  /* 0x000000500d097890 */ /* 0x000fe2000fffe0ff */
[----:B------:R-:W-:Y:S03]  /*50e0*/  LOP3.LUT R27, R27, R0, RZ, 0x3c, !PT ;  /* 0x000000001b1b7212 */ /* 0x000fe600078e3cff */
[----:B------:R-:W-:Y:S02]  /*50f0*/  @!P4 R2UR UR16, R8 ;  /* 0x000000000810c2ca */ /* 0x000fe400000e0000 */
[----:B------:R-:W-:Y:S01]  /*5100*/  IMAD.U32 R9, RZ, RZ, UR8 ;  /* 0x00000008ff097e24 */ /* 0x000fe2000f8e00ff */
[----:B------:R-:W-:Y:S01]  /*5110*/  @!UP1 UIADD3 UR8, UPT, UPT, UR15, 0x200, URZ ;  /* 0x000002000f089890 */ /* 0x000fe2000fffe0ff */
[----:B------:R-:W-:Y:S01]  /*5120*/  VOTEU.ALL UP1, P4 ;  /* 0x0000000000ff7886 */ /* 0x000fe20002020000 */
[----:B------:R-:W-:Y:S02]  /*5130*/  UPRMT UR15, UR37, 0x654, UR9 ;  /* 0x00000654250f7896 */ /* 0x000fe40008000009 */
[----:B------:R-:W-:Y:S11]  /*5140*/  @!P4 R2UR UR17, R9 ;  /* 0x000000000911c2ca */ /* 0x000ff600000e0000 */
[----:B------:R-:W-:Y:S02]  /*5150*/  @!UPT UIADD3 URZ, UPT, UPT, URZ, URZ, URZ ;  /* 0x000000fffffff290 */ /* 0x000fe4000fffe0ff */
[----:B------:R2:W-:Y:S01]  /*5160*/  @!UP1 UTMALDG.3D [UR8], [UR16], desc[UR18] ;  /* 0x00001208100095b4 */ /* 0x0005e20008011000 */
[----:B------:R2:W-:Y:S01]  /*5170*/  @!P4 SYNCS.ARRIVE.TRANS64.RED.A0TR RZ, [UR13+0x50], R25 ;  /* 0x00005019ffffc9a7 */ /* 0x0005e2000830040d */
[----:B------:R-:W-:Y:S04]  /*5180*/  UIADD3 UR13, UPT, UPT, UR14, 0x1, URZ ;  /* 0x000000010e0d7890 */ /* 0x000fe8000fffe0ff */
[----:B------:R-:W-:Y:S04]  /*5190*/  UISETP.NE.AND UP1, UPT, UR13, 0x3, UPT ;  /* 0x000000030d00788c */ /* 0x000fe8000bf25270 */
[----:B------:R-:W-:Y:S02]  /*51a0*/  USEL UR14, URZ, 0x1, UP1 ;  /* 0x00000001ff0e7887 */ /* 0x000fe40008800000 */
[----:B------:R-:W-:Y:S02]  /*51b0*/  USEL UR13, UR13, URZ, UP1 ;  /* 0x000000ff0d0d7287 */ /* 0x000fe40008800000 */
[----:B------:R-:W-:Y:S02]  /*51c0*/  UPLOP3.LUT UP1, UPT, UPT, UPT, UPT, 0x80, 0x8 ;  /* 0x000000000008789c */ /* 0x000fe40003f2f070 */
[----:B------:R-:W-:Y:S01]  /*51d0*/  LOP3.LUT R29, R29, UR14, RZ, 0x3c, !PT ;  /* 0x0000000e1d1d7c12 */ /* 0x000fe2000f8e3cff */
[----:B------:R-:W-:Y:S01]  /*51e0*/  SYNCS.ARRIVE.TRANS64.RED.A1T0 RZ, [UR15], RZ ;  /* 0x000000ffffff79a7 */ /* 0x000fe2000810040f */
[----:B------:R-:W-:Y:S07]  /*51f0*/  @P3 BRA `(.L_x_95) ;  /* 0xfffffff4001c3947 */ /* 0x000fee000383ffff */
[----:B------:R-:W-:Y:S01]  /*5200*/  UIADD3 UR6, UPT, UPT, UR6, 0x68, URZ ;  /* 0x0000006806067890 */ /* 0x000fe2000fffe0ff */
[----:B------:R-:W-:-:S03]  /*5210*/  SHF.L.U32 R2, R29, 0x1f, RZ ;  /* 0x0000001f1d027819 */ /* 0x000fc600000006ff */
[----:B------:R-:W-:-:S09]  /*5220*/  ULEA UR4, UR13, UR6, 0x3 ;  /* 0x000000060d047291 */ /* 0x000fd2000f8e18ff */
[----:B------:R-:W1:Y:S02]  /*5230*/  SYNCS.PHASECHK.TRANS64.TRYWAIT P0, [UR4], R2 ;  /* 0x00000002ff0075a7 */ /* 0x000e640008001104 */
[----:B-1----:R-:W-:Y:S05]  /*5240*/  @!P0 BRA `(.L_x_96) ;  /* 0x0000003400c88947 */ /* 0x002fea0003800000 */
.L_x_173:
        /* <DEDUP_REMOVED lines=9> */
.L_x_175:
[----:B------:R-:W-:-:S04]  /*52e0*/  UIADD3 UR5, UPT, UPT, UR5, 0x1, URZ ;  /* 0x0000000105057890 */ /* 0x000fc8000fffe0ff */
[----:B------:R-:W-:-:S04]  /*52f0*/  UISETP.NE.AND UP0, UPT, UR5, 0x3, UPT ;  /* 0x000000030500788c */ /* 0x000fc8000bf05270 */
[----:B------:R-:W-:Y:S02]  /*5300*/  USEL UR4, URZ, 0x1, UP0 ;  /* 0x00000001ff047887 */ /* 0x000fe40008000000 */
[----:B------:R-:W-:-:S04]  /*5310*/  USEL UR5, UR5, URZ, UP0 ;  /* 0x000000ff05057287 */ /* 0x000fc80008000000 */
[----:B------:R-:W-:Y:S01]  /*5320*/  ULEA UR5, UR5, UR6, 0x3 ;  /* 0x0000000605057291 */ /* 0x000fe2000f8e18ff */
[----:B-1----:R-:W-:-:S04]  /*5330*/  LOP3.LUT R2, R29, UR4, RZ, 0x3c, !PT ;  /* 0x000000041d027c12 */ /* 0x002fc8000f8e3cff */
[----:B------:R-:W-:Y:S01]  /*5340*/  SHF.L.U32 R2, R2, 0x1f, RZ ;  /* 0x0000001f02027819 */ /* 0x000fe200000006ff */
[----:B------:R-:W-:-:S07]  /*5350*/  IMAD.U32 R0, RZ, RZ, UR5 ;  /* 0x00000005ff007e24 */ /* 0x000fce000f8e00ff */
.L_x_98:
[----:B-1----:R1:W4:Y:S02]  /*5360*/  SYNCS.PHASECHK.TRANS64.TRYWAIT P0, [R0+URZ], R2 ;  /* 0x00000002000075a7 */ /* 0x00232400080011ff */
[----:B----4-:R-:W-:Y:S05]  /*5370*/  @!P0 NANOSLEEP.SYNCS 0x989680 ;  /* 0x009896800000895d */ /* 0x010fea0003900000 */
[----:B------:R-:W4:Y:S02]  /*5380*/  @!P0 SYNCS.PHASECHK.TRANS64 P0, [R0+URZ], R2 ;  /* 0x00000002000085a7 */ /* 0x000f2400080010ff */
[----:B--2-4-:R-:W-:Y:S05]  /*5390*/  @P0 EXIT ;  /* 0x000000000000094d */ /* 0x014fea0003800000 */
[----:B------:R-:W-:Y:S05]  /*53a0*/  BRA `(.L_x_98) ;  /* 0xfffffffc00ec7947 */ /* 0x000fea000383ffff */
.L_x_86:
[----:B------:R-:W-:-:S06]  /*53b0*/  UISETP.GE.AND UP1, UPT, UR10, 0x4, UPT ;  /* 0x000000040a00788c */ /* 0x000fcc000bf26270 */
[----:B------:R-:W-:-:S13]  /*53c0*/  PLOP3.LUT P0, PT, PT, PT, UP1, 0x80, 0x8 ;  /* 0x000000000008781c */ /* 0x000fda0003f0f018 */
[----:B------:R-:W-:Y:S05]  /*53d0*/  @!P0 EXIT ;  /* 0x000000000000894d */ /* 0x000fea0003800000 */
[----:B------:R-:W-:Y:S01]  /*53e0*/  BAR.SYNC.DEFER_BLOCKING 0x6, 0xa0 ;  /* 0x0182800000007b1d */ /* 0x000fe20000010000 */
[C---:B------:R-:W-:Y:S01]  /*53f0*/  IMAD.SHL.U32 R2, R97.reuse, 0x20, RZ ;  /* 0x0000002061027824 */ /* 0x040fe200078e00ff */
[C---:B------:R-:W-:Y:S01]  /*5400*/  LOP3.LUT R98, R97.reuse, 0x2, RZ, 0xc0, !PT ;  /* 0x0000000261627812 */ /* 0x040fe200078ec0ff */
[C---:B------:R-:W-:Y:S01]  /*5410*/  IMAD.SHL.U32 R103, R97.reuse, 0x4, RZ ;  /* 0x0000000461677824 */ /* 0x040fe200078e00ff */
[C---:B------:R-:W-:Y:S01]  /*5420*/  LOP3.LUT R104, R97.reuse, 0x60, RZ, 0xc0, !PT ;  /* 0x0000006061687812 */ /* 0x040fe200078ec0ff */
[C---:B------:R-:W-:Y:S01]  /*5430*/  IMAD.U32 R46, R97.reuse, 0x10000, RZ ;  /* 0x00010000612e7824 */ /* 0x040fe200078e00ff */
[----:B------:R-:W-:Y:S02]  /*5440*/  UMOV UR48, 0x400 ;  /* 0x0000040000307882 */ /* 0x000fe40000000000 */
[----:B------:R-:W1:Y:S01]  /*5450*/  LDC R95, c[0x0][0x370] ;  /* 0x0000dc00ff5f7b82 */ /* 0x000e620000000800 */
[----:B------:R-:W-:Y:S01]  /*5460*/  ULEA UR48, UR37, UR48, 0x18 ;  /* 0x0000003025307291 */ /* 0x000fe2000f8ec0ff */
[----:B------:R-:W-:Y:S01]  /*5470*/  LOP3.LUT R3, R2, 0xc0, RZ, 0xc0, !PT ;  /* 0x000000c002037812 */ /* 0x000fe200078ec0ff */
[----:B------:R-:W-:Y:S01]  /*5480*/  IMAD.MOV.U32 R45, RZ, RZ, RZ ;  /* 0x000000ffff2d7224 */ /* 0x000fe200078e00ff */
[----:B------:R-:W-:Y:S01]  /*5490*/  LOP3.LUT R97, R97, 0x4, RZ, 0xc0, !PT ;  /* 0x0000000461617812 */ /* 0x000fe200078ec0ff */
[----:B------:R-:W-:Y:S01]  /*54a0*/  UIADD3 UR52, UPT, UPT, UR48, 0x200, URZ ;  /* 0x0000020030347890 */ /* 0x000fe2000fffe0ff */
[----:B------:R-:W-:-:S02]  /*54b0*/  LOP3.LUT R103, R3, 0x18, R103, 0xf8, !PT ;  /* 0x0000001803677812 */ /* 0x000fc400078ef867 */
[----:B------:R-:W-:Y:S01]  /*54c0*/  CS2R R100, SRZ ;  /* 0x0000000000647805 */ /* 0x000fe2000001ff00 */
[----:B------:R-:W2:Y:S01]  /*54d0*/  LDC R42, c[0x0][0xb0c] ;  /* 0x0002c300ff2a7b82 */ /* 0x000ea20000000800 */
[----:B------:R-:W-:Y:S01]  /*54e0*/  LOP3.LUT R46, R46, 0x600000, RZ, 0xc0, !PT ;  /* 0x006000002e2e7812 */ /* 0x000fe200078ec0ff */
[----:B------:R-:W-:Y:S01]  /*54f0*/  IMAD.MOV.U32 R108, RZ, RZ, RZ ;  /* 0x000000ffff6c7224 */ /* 0x000fe200078e00ff */
[----:B------:R-:W-:Y:S01]  /*5500*/  IADD3 R102, PT, PT, -R97, 0x2, RZ ;  /* 0x0000000261667810 */ /* 0x000fe20007ffe1ff */
[----:B------:R-:W-:Y:S01]  /*5510*/  IMAD.MOV R98, RZ, RZ, -R98 ;  /* 0x000000ffff627224 */ /* 0x000fe200078e0a62 */
[----:B------:R-:W-:Y:S01]  /*5520*/  LOP3.LUT R103, R103, 0xf20, R2, 0xf8, !PT ;  /* 0x00000f2067677812 */ /* 0x000fe200078ef802 */
[----:B------:R-:W-:Y:S01]  /*5530*/  IMAD.MOV R97, RZ, RZ, -R97 ;  /* 0x000000ffff617224 */ /* 0x000fe200078e0a61 */
[----:B------:R-:W3:Y:S01]  /*5540*/  LDCU.64 UR54, c[0x0][0x348] ;  /* 0x00006900ff3677ac */ /* 0x000ee20008000a00 */
[----:B------:R-:W4:Y:S01]  /*5550*/  LDC R93, c[0x0][0xb20] ;  /* 0x0002c800ff5d7b82 */ /* 0x000f220000000800 */
[----:B------:R-:W3:Y:S01]  /*5560*/  LDS R0, [UR48+0x140] ;  /* 0x00014030ff007984 */ /* 0x000ee20008000800 */
[----:B------:R-:W-:Y:S01]  /*5570*/  IMAD.SHL.U32 R102, R102, 0x10, RZ ;  /* 0x0000001066667824 */ /* 0x000fe200078e00ff */
[----:B------:R-:W-:Y:S01]  /*5580*/  LEA R103, R103, UR52, 0x1 ;  /* 0x0000003467677c11 */ /* 0x000fe2000f8e08ff */
[----:B------:R-:W-:Y:S01]  /*5590*/  UMOV UR51, 0x1 ;  /* 0x0000000100337882 */ /* 0x000fe20000000000 */
[----:B------:R-:W-:Y:S01]  /*55a0*/  UMOV UR56, URZ ;  /* 0x000000ff00387c82 */ /* 0x000fe20008000000 */
[----:B------:R-:W1:Y:S02]  /*55b0*/  LDCU.64 UR38, c[0x0][0x888] ;  /* 0x00011100ff2677ac */ /* 0x000e640008000a00 */
[----:B------:R-:W1:Y:S01]  /*55c0*/  LDC R41, c[0x0][0xb30] ;  /* 0x0002cc00ff297b82 */ /* 0x000e620000000800 */
[----:B------:R-:W1:Y:S01]  /*55d0*/  LDCU.64 UR44, c[0x0][0x890] ;  /* 0x00011200ff2c77ac */ /* 0x000e620008000a00 */
[----:B------:R-:W-:Y:S01]  /*55e0*/  UMOV UR50, URZ ;  /* 0x000000ff00327c82 */ /* 0x000fe20008000000 */
[----:B------:R-:W-:-:S05]  /*55f0*/  UMOV UR49, URZ ;  /* 0x000000ff00317c82 */ /* 0x000fca0008000000 */
[----:B------:R-:W1:Y:S08]  /*5600*/  LDC.64 R88, c[0x0][0xb10] ;  /* 0x0002c400ff587b82 */ /* 0x000e700000000a00 */
[----:B------:R-:W1:Y:S08]  /*5610*/  LDC.64 R38, c[0x0][0xb18] ;  /* 0x0002c600ff267b82 */ /* 0x000e700000000a00 */
[----:B------:R-:W1:Y:S08]  /*5620*/  LDC.64 R36, c[0x0][0xb28] ;  /* 0x0002ca00ff247b82 */ /* 0x000e700000000a00 */
[----:B------:R-:W1:Y:S01]  /*5630*/  LDC.64 R86, c[0x0][0x8b0] ;  /* 0x00022c00ff567b82 */ /* 0x000e620000000a00 */
[----:B---3--:R-:W-:-:S07]  /*5640*/  IMAD.IADD R46, R0, 0x1, R46 ;  /* 0x00000001002e7824 */ /* 0x008fce00078e022e */
[----:B------:R-:W3:Y:S08]  /*5650*/  LDC.64 R84, c[0x0][0x8a8] ;  /* 0x00022a00ff547b82 */ /* 0x000ef00000000a00 */
[----:B--2-4-:R-:W1:Y:S02]  /*5660*/  LDC R94, c[0x0][0x374] ;  /* 0x0000dd00ff5e7b82 */ /* 0x014e640000000800 */
.L_x_129:
[----:B------:R-:W-:Y:S02]  /*5670*/  LEA R0, R108, UR48, 0x3 ;  /* 0x000000306c007c11 */ /* 0x000fe4000f8e18ff */
[----:B------:R-:W-:Y:S02]  /*5680*/  SHF.L.U32 R2, R100, 0x1f, RZ ;  /* 0x0000001f64027819 */ /* 0x000fe400000006ff */
[----:B------:R-:W-:Y:S02]  /*5690*/  LEA R16, R108, UR48, 0x4 ;  /* 0x000000306c107c11 */ /* 0x000fe4000f8e20ff */
[----:B------:R-:W2:Y:S02]  /*56a0*/  SYNCS.PHASECHK.TRANS64.TRYWAIT P0, [R0+URZ+0x90], R2 ;  /* 0x00009002000075a7 */ /* 0x000ea400080011ff */
[----:B--2---:R-:W-:Y:S05]  /*56b0*/  @!P0 BRA `(.L_x_99) ;  /* 0x0000003000dc8947 */ /* 0x004fea0003800000 */
.L_x_176:
[----:B------:R-:W4:Y:S01]  /*56c0*/  LDC.64 R10, c[0x0][0xb10] ;  /* 0x0002c400ff0a7b82 */ /* 0x000f220000000a00 */
[----:B------:R-:W3:Y:S01]  /*56d0*/  LDS.128 R16, [R16+0x120] ;  /* 0x0001200010107984 */ /* 0x000ee20000000c00 */
[----:B-1----:R-:W-:Y:S01]  /*56e0*/  ISETP.NE.AND P1, PT, R41, 0x1, PT ;  /* 0x000000012900780c */ /* 0x002fe20003f25270 */
[----:B--2---:R-:W-:Y:S01]  /*56f0*/  VIADD R0, R0, 0xa0 ;  /* 0x000000a000007836 */ /* 0x004fe20000000000 */
[----:B------:R-:W-:Y:S04]  /*5700*/  ISETP.GE.AND P0, PT, R40, 0x1, PT ;  /* 0x000000012800780c */ /* 0x000fe80003f06270 */
[----:B------:R-:W1:Y:S01]  /*5710*/  LDC.64 R8, c[0x0][0xb18] ;  /* 0x0002c600ff087b82 */ /* 0x000e620000000a00 */
[----:B------:R-:W-:Y:S01]  /*5720*/  PRMT R0, RZ, 0x654, R0 ;  /* 0x00000654ff007816 */ /* 0x000fe20000000000 */
[----:B------:R-:W-:Y:S01]  /*5730*/  @!PT LDS RZ, [RZ] ;  /* 0x00000000fffff984 */ /* 0x000fe20000000800 */
[----:B------:R-:W-:Y:S01]  /*5740*/  @!PT LDS RZ, [RZ] ;  /* 0x00000000fffff984 */ /* 0x000fe20000000800 */
[----:B------:R-:W-:Y:S01]  /*5750*/  @!PT LDS RZ, [RZ] ;  /* 0x00000000fffff984 */ /* 0x000fe20000000800 */
[----:B------:R-:W-:Y:S01]  /*5760*/  @!PT LDS RZ, [RZ] ;  /* 0x00000000fffff984 */ /* 0x000fe20000000800 */
[----:B------:R2:W-:Y:S06]  /*5770*/  MEMBAR.ALL.CTA ;  /* 0x0000000000007992 */ /* 0x0005ec0000008000 */
[----:B--2---:R-:W2:Y:S01]  /*5780*/  FENCE.VIEW.ASYNC.S ;  /* 0x00000000000073c6 */ /* 0x004ea20000000000 */
[----:B------:R-:W1:Y:S08]  /*5790*/  @!P1 LDC R12, c[0x0][0xb20] ;  /* 0x0002c800ff0c9b82 */ /* 0x000e700000000800 */
[----:B------:R-:W1:Y:S01]  /*57a0*/  @!P1 LDC R7, c[0x0][0xb0c] ;  /* 0x0002c300ff079b82 */ /* 0x000e620000000800 */
[----:B--2---:R2:W-:Y:S01]  /*57b0*/  SYNCS.ARRIVE.TRANS64.RED.A1T0 RZ, [R0+URZ], RZ ;  /* 0x000000ff00ff79a7 */ /* 0x0045e200081004ff */
[----:B---3--:R-:W-:Y:S04]  /*57c0*/  LOP3.LUT P4, RZ, R18, 0x1, RZ, 0xc0, !PT ;  /* 0x0000000112ff7812 */ /* 0x008fe8000788c0ff */
[----:B------:R-:W-:Y:S09]  /*57d0*/  P2R R105, PR, RZ, 0x10 ;  /* 0x00000010ff697803 */ /* 0x000ff20000000000 */
[----:B------:R-:W-:Y:S02]  /*57e0*/  @P4 MOV R44, R16 ;  /* 0x00000010002c4202 */ /* 0x000fe40000000f00 */
[----:B------:R-:W-:Y:S01]  /*57f0*/  @P4 LOP3.LUT R43, R17, 0xffff, RZ, 0xc0, !PT ;  /* 0x0000ffff112b4812 */ /* 0x000fe200078ec0ff */
[----:B--2-4-:R-:W-:Y:S06]  /*5800*/  @!P0 BRA `(.L_x_100) ;  /* 0x0000000000a48947 */ /* 0x014fec0003800000 */
[----:B------:R-:W-:Y:S01]  /*5810*/  IMAD.HI.U32 R0, R94, R39, RZ ;  /* 0x000000275e007227 */ /* 0x000fe200078e00ff */
[----:B------:R-:W-:Y:S02]  /*5820*/  ISETP.NE.AND P0, PT, R38, 0x1, PT ;  /* 0x000000012600780c */ /* 0x000fe40003f05270 */
[----:B------:R-:W-:Y:S01]  /*5830*/  ISETP.NE.AND P2, PT, R40, 0x1, PT ;  /* 0x000000012800780c */ /* 0x000fe20003f45270 */
[----:B------:R-:W-:Y:S01]  /*5840*/  IMAD.HI.U32 R4, R95, R88, RZ ;  /* 0x000000585f047227 */ /* 0x000fe200078e00ff */
[----:B------:R-:W-:Y:S02]  /*5850*/  SHF.R.U32.HI R0, RZ, R93, R0 ;  /* 0x0000005dff007219 */ /* 0x000fe40000011600 */
[----:B------:R-:W-:Y:S01]  /*5860*/  ISETP.NE.AND P3, PT, R42, 0x1, PT ;  /* 0x000000012a00780c */ /* 0x000fe20003f65270 */
[----:B------:R-:W-:Y:S01]  /*5870*/  IMAD.HI.U32 R6, R43, R39, RZ ;  /* 0x000000272b067227 */ /* 0x000fe200078e00ff */
[-C--:B------:R-:W-:Y:S02]  /*5880*/  SHF.R.U32.HI R4, RZ, R89.reuse, R4 ;  /* 0x00000059ff047219 */ /* 0x080fe40000011604 */
[----:B------:R-:W-:Y:S01]  /*5890*/  SEL R0, R94, R0, !P0 ;  /* 0x000000005e007207 */ /* 0x000fe20004000000 */
[----:B------:R-:W-:Y:S01]  /*58a0*/  IMAD.HI.U32 R5, R44, R88, RZ ;  /* 0x000000582c057227 */ /* 0x000fe200078e00ff */
[----:B------:R-:W-:Y:S03]  /*58b0*/  SEL R4, R95, R4, !P3 ;  /* 0x000000045f047207 */ /* 0x000fe60005800000 */
[-C--:B------:R-:W-:Y:S01]  /*58c0*/  IMAD.HI.U32 R3, R0, R36.reuse, RZ ;  /* 0x0000002400037227 */ /* 0x080fe200078e00ff */
[----:B------:R-:W-:Y:S03]  /*58d0*/  SHF.R.U32.HI R5, RZ, R89, R5 ;  /* 0x00000059ff057219 */ /* 0x000fe60000011605 */
[----:B------:R-:W-:Y:S01]  /*58e0*/  IMAD.HI.U32 R2, R4, R36, RZ ;  /* 0x0000002404027227 */ /* 0x000fe200078e00ff */
[----:B------:R-:W-:Y:S02]  /*58f0*/  @P2 SHF.R.U32.HI R0, RZ, R37, R3 ;  /* 0x00000025ff002219 */ /* 0x000fe40000011603 */
[----:B------:R-:W-:Y:S02]  /*5900*/  SHF.R.U32.HI R3, RZ, R93, R6 ;  /* 0x0000005dff037219 */ /* 0x000fe40000011606 */
[----:B------:R-:W-:Y:S01]  /*5910*/  @P2 SHF.R.U32.HI R4, RZ, R37, R2 ;  /* 0x00000025ff042219 */ /* 0x000fe20000011602 */
[----:B------:R-:W-:Y:S01]  /*5920*/  IMAD R0, R40, R0, RZ ;  /* 0x0000000028007224 */ /* 0x000fe200078e02ff */
[----:B------:R-:W-:Y:S02]  /*5930*/  SEL R3, R43, R3, !P0 ;  /* 0x000000032b037207 */ /* 0x000fe40004000000 */
[----:B------:R-:W-:Y:S01]  /*5940*/  SEL R2, R44, R5, !P3 ;  /* 0x000000052c027207 */ /* 0x000fe20005800000 */
[----:B------:R-:W-:Y:S01]  /*5950*/  IMAD R5, R40, R4, RZ ;  /* 0x0000000428057224 */ /* 0x000fe200078e02ff */
[C---:B------:R-:W-:Y:S01]  /*5960*/  ISETP.GE.AND P0, PT, R3.reuse, R0, PT ;  /* 0x000000000300720c */ /* 0x040fe20003f06270 */
[C---:B------:R-:W-:Y:S03]  /*5970*/  IMAD.HI.U32 R0, R3.reuse, R36, RZ ;  /* 0x0000002403007227 */ /* 0x040fe600078e00ff */
[C---:B------:R-:W-:Y:S02]  /*5980*/  ISETP.GE.OR P0, PT, R2.reuse, R5, P0 ;  /* 0x000000050200720c */ /* 0x040fe40000706670 */
[----:B------:R-:W-:Y:S04]  /*5990*/  SHF.R.U32.HI R0, RZ, R37, R0 ;  /* 0x00000025ff007219 */ /* 0x000fe80000011600 */
[C---:B------:R-:W-:Y:S05]  /*59a0*/  SEL R6, R3.reuse, R0, !P2 ;  /* 0x0000000003067207 */ /* 0x040fea0005000000 */
        /* <DEDUP_REMOVED lines=14> */
[----:B------:R-:W-:Y:S07]  /*5a90*/  IMAD R43, R3, R38, R43 ;  /* 0x00000026032b7224 */ /* 0x000fee00078e022b */
.L_x_100:
[----:B-1----:R-:W-:Y:S01]  /*5aa0*/  @!P1 ISETP.NE.AND P0, PT, R8, 0x1, PT ;  /* 0x000000010800980c */ /* 0x002fe20003f05270 */
[----:B------:R-:W-:Y:S01]  /*5ab0*/  @!P1 IMAD.HI.U32 R0, R44, R10, RZ ;  /* 0x0000000a2c009227 */ /* 0x000fe200078e00ff */
[----:B------:R-:W-:Y:S01]  /*5ac0*/  @!P1 ISETP.NE.AND P2, PT, R7, 0x1, PT ;  /* 0x000000010700980c */ /* 0x000fe20003f45270 */
[----:B------:R-:W-:Y:S01]  /*5ad0*/  ULOP3.LUT UP0, URZ, UR52, 0x1b0, URZ, 0xc0, !UPT ;  /* 0x000001b034ff7892 */ /* 0x000fe2000f80c0ff */
[----:B------:R-:W-:Y:S01]  /*5ae0*/  R2UR UR42, R14 ;  /* 0x000000000e2a72ca */ /* 0x000fe200000e0000 */
[----:B------:R-:W-:Y:S01]  /*5af0*/  @!P1 IMAD.HI.U32 R2, R43, R9, RZ ;  /* 0x000000092b029227 */ /* 0x000fe200078e00ff */
[----:B------:R-:W-:Y:S02]  /*5b00*/  @!P1 SHF.R.U32.HI R0, RZ, R11, R0 ;  /* 0x0000000bff009219 */ /* 0x000fe40000011600 */
[----:B------:R-:W-:Y:S01]  /*5b10*/  R2UR UR41, R15 ;  /* 0x000000000f2972ca */ /* 0x000fe200000e0000 */
[----:B------:R-:W-:Y:S01]  /*5b20*/  VIADD R108, R108, 0x1 ;  /* 0x000000016c6c7836 */ /* 0x000fe20000000000 */
[----:B------:R-:W-:Y:S02]  /*5b30*/  @!P1 SHF.R.U32.HI R2, RZ, R12, R2 ;  /* 0x0000000cff029219 */ /* 0x000fe40000011602 */
[----:B------:R-:W-:Y:S02]  /*5b40*/  @!P1 SEL R3, R44, R0, !P2 ;  /* 0x000000002c039207 */ /* 0x000fe40005000000 */
[----:B------:R-:W-:Y:S02]  /*5b50*/  @!P1 SEL R2, R43, R2, !P0 ;  /* 0x000000022b029207 */ /* 0x000fe40004000000 */
[----:B------:R-:W-:Y:S01]  /*5b60*/  @P4 SHF.R.U32.HI R99, RZ, 0x10, R17 ;  /* 0x00000010ff634819 */ /* 0x000fe20000011611 */
[----:B------:R-:W-:Y:S02]  /*5b70*/  USHF.L.U32 UR42, UR42, 0x7, URZ ;  /* 0x000000072a2a7899 */ /* 0x000fe400080006ff */
[----:B------:R-:W-:Y:S02]  /*5b80*/  @!P1 IMAD.IADD R0, R2, 0x1, -R3 ;  /* 0x0000000102009824 */ /* 0x000fe400078e0a03 */
[----:B------:R-:W-:Y:S01]  /*5b90*/  @!P1 IMAD.IADD R2, R3, 0x1, -R2 ;  /* 0x0000000103029824 */ /* 0x000fe200078e0a02 */
[----:B------:R-:W-:Y:S01]  /*5ba0*/  USHF.L.U32 UR41, UR41, 0x6, URZ ;  /* 0x0000000629297899 */ /* 0x000fe200080006ff */
[----:B------:R-:W-:Y:S02]  /*5bb0*/  @!P1 IMAD R44, R0, R7, R44 ;  /* 0x00000007002c9224 */ /* 0x000fe400078e022c */
[----:B------:R-:W-:Y:S01]  /*5bc0*/  @!P1 IMAD R43, R2, R8, R43 ;  /* 0x00000008022b9224 */ /* 0x000fe200078e022b */
[----:B------:R-:W-:Y:S08]  /*5bd0*/  BRA.U !UP0, `(.L_x_101) ;  /* 0x00000001087c7547 */ /* 0x000ff0000b800000 */
[----:B------:R-:W1:Y:S01]  /*5be0*/  LDCU.64 UR8, c[0x4][0x80] ;  /* 0x01001000ff0877ac */ /* 0x000e620008000a00 */
[----:B------:R-:W-:Y:S01]  /*5bf0*/  MOV R2, 0x0 ;  /* 0x0000000000027802 */ /* 0x000fe20000000f00 */
[----:B------:R-:W-:Y:S02]  /*5c00*/  HFMA2 R12, -RZ, RZ, 0, 5.9604644775390625e-08 ;  /* 0x00000001ff0c7431 */ /* 0x000fe400000001ff */
[----:B------:R-:W-:Y:S01]  /*5c10*/  IMAD.MOV.U32 R8, RZ, RZ, 0x70 ;  /* 0x00000070ff087424 */ /* 0x000fe200078e00ff */
[----:B------:R2:W3:Y:S01]  /*5c20*/  LDC.64 R14, c[0x4][R2] ;  /* 0x01000000020e7b82 */ /* 0x0004e20000000a00 */
[----:B------:R-:W4:Y:S01]  /*5c30*/  LDCU.64 UR6, c[0x4][0x88] ;  /* 0x01001100ff0677ac */ /* 0x000f220008000a00 */
[----:B------:R-:W-:Y:S01]  /*5c40*/  IMAD.MOV.U32 R13, RZ, RZ, RZ ;  /* 0x000000ffff0d7224 */ /* 0x000fe200078e00ff */
[----:B------:R-:W2:Y:S01]  /*5c50*/  LDCU.64 UR4, c[0x4][0x8] ;  /* 0x01000100ff0477ac */ /* 0x000ea20008000a00 */
[----:B-1----:R-:W-:Y:S01]  /*5c60*/  MOV R5, UR9 ;  /* 0x0000000900057c02 */ /* 0x002fe20008000f00 */
[----:B------:R-:W-:Y:S01]  /*5c70*/  IMAD.U32 R4, RZ, RZ, UR8 ;  /* 0x00000008ff047e24 */ /* 0x000fe2000f8e00ff */
[----:B----4-:R-:W-:Y:S01]  /*5c80*/  MOV R7, UR7 ;  /* 0x0000000700077c02 */ /* 0x010fe20008000f00 */
[----:B------:R-:W-:Y:S01]  /*5c90*/  IMAD.U32 R6, RZ, RZ, UR6 ;  /* 0x00000006ff067e24 */ /* 0x000fe2000f8e00ff */
[----:B--2---:R-:W-:Y:S01]  /*5ca0*/  MOV R11, UR5 ;  /* 0x00000005000b7c02 */ /* 0x004fe20008000f00 */
[----:B------:R-:W-:Y:S02]  /*5cb0*/  IMAD.U32 R10, RZ, RZ, UR4 ;  /* 0x00000004ff0a7e24 */ /* 0x000fe4000f8e00ff */
[----:B------:R-:W-:Y:S07]  /*5cc0*/  LEPC R20, `(.L_x_102) ;  /* 0x000000001014794e */ /* 0x000fee0000000000 */
[----:B---3-5:R-:W-:Y:S05]  /*5cd0*/  CALL.ABS.NOINC R14 ;  /* 0x000000000e007343 */ /* 0x028fea0003c00000 */
.L_x_102:
[----:B------:R-:W1:Y:S01]  /*5ce0*/  LDCU.64 UR8, c[0x4][0x80] ;  /* 0x01001000ff0877ac */ /* 0x000e620008000a00 */
[----:B------:R-:W2:Y:S01]  /*5cf0*/  LDC.64 R2, c[0x4][R2] ;  /* 0x0100000002027b82 */ /* 0x000ea20000000a00 */
[----:B------:R-:W-:Y:S02]  /*5d00*/  HFMA2 R12, -RZ, RZ, 0, 5.9604644775390625e-08 ;  /* 0x00000001ff0c7431 */ /* 0x000fe400000001ff */
[----:B------:R-:W-:Y:S02]  /*5d10*/  IMAD.MOV.U32 R8, RZ, RZ, 0x70 ;  /* 0x00000070ff087424 */ /* 0x000fe400078e00ff */
[----:B------:R-:W-:Y:S01]  /*5d20*/  IMAD.MOV.U32 R13, RZ, RZ, RZ ;  /* 0x000000ffff0d7224 */ /* 0x000fe200078e00ff */
[----:B------:R-:W3:Y:S01]  /*5d30*/  LDCU.64 UR6, c[0x4][0x88] ;  /* 0x01001100ff0677ac */ /* 0x000ee20008000a00 */
[----:B------:R-:W4:Y:S01]  /*5d40*/  LDCU.64 UR4, c[0x4][0x8] ;  /* 0x01000100ff0477ac */ /* 0x000f220008000a00 */
[----:B-1----:R-:W-:Y:S02]  /*5d50*/  MOV R4, UR8 ;  /* 0x0000000800047c02 */ /* 0x002fe40008000f00 */
[----:B------:R-:W-:Y:S02]  /*5d60*/  MOV R5, UR9 ;  /* 0x0000000900057c02 */ /* 0x000fe40008000f00 */
[----:B---3--:R-:W-:Y:S01]  /*5d70*/  MOV R7, UR7 ;  /* 0x0000000700077c02 */ /* 0x008fe20008000f00 */
[----:B------:R-:W-:Y:S01]  /*5d80*/  IMAD.U32 R6, RZ, RZ, UR6 ;  /* 0x00000006ff067e24 */ /* 0x000fe2000f8e00ff */
[----:B----4-:R-:W-:Y:S01]  /*5d90*/  MOV R11, UR5 ;  /* 0x00000005000b7c02 */ /* 0x010fe20008000f00 */
[----:B------:R-:W-:Y:S02]  /*5da0*/  IMAD.U32 R10, RZ, RZ, UR4 ;  /* 0x00000004ff0a7e24 */ /* 0x000fe4000f8e00ff */
[----:B------:R-:W-:Y:S07]  /*5db0*/  LEPC R20, `(.L_x_101) ;  /* 0x000000001014794e */ /* 0x000fee0000000000 */
[----:B--2---:R-:W-:Y:S05]  /*5dc0*/  CALL.ABS.NOINC R2 ;  /* 0x0000000002007343 */ /* 0x004fea0003c00000 */
.L_x_101:
[----:B------:R-:W-:Y:S01]  /*5dd0*/  ISETP.NE.U32.AND P4, PT, R86, RZ, PT ;  /* 0x000000ff5600720c */ /* 0x000fe20003f85070 */
[----:B------:R-:W-:Y:S01]  /*5de0*/  UISETP.NE.AND UP2, UPT, UR53, URZ, UPT ;  /* 0x000000ff3500728c */ /* 0x000fe2000bf45270 */
[----:B------:R-:W-:Y:S01]  /*5df0*/  ISETP.NE.U32.AND P2, PT, RZ, UR38, PT ;  /* 0x00000026ff007c0c */ /* 0x000fe2000bf45070 */
[----:B------:R-:W-:Y:S01]  /*5e00*/  UISETP.NE.U32.AND UP1, UPT, UR44, URZ, UPT ;  /* 0x000000ff2c00728c */ /* 0x000fe2000bf25070 */
[----:B------:R-:W-:Y:S01]  /*5e10*/  ISETP.NE.AND.EX P4, PT, R87, RZ, PT, P4 ;  /* 0x000000ff5700720c */ /* 0x000fe20003f85340 */
[----:B------:R-:W-:Y:S01]  /*5e20*/  UPLOP3.LUT UP0, UPT, UPT, UPT, UPT, 0x40, 0x4 ;  /* 0x000000000004789c */ /* 0x000fe20003f0e870 */
[----:B------:R-:W-:Y:S01]  /*5e30*/  ISETP.NE.AND.EX P2, PT, RZ, UR39, PT, P2 ;  /* 0x00000027ff007c0c */ /* 0x000fe2000bf45320 */
[----:B------:R-:W-:Y:S01]  /*5e40*/  UISETP.NE.AND.EX UP1, UPT, UR45, URZ, UPT, UP1 ;  /* 0x000000ff2d00728c */ /* 0x000fe2000bf25310 */
[----:B------:R-:W-:Y:S04]  /*5e50*/  PLOP3.LUT P1, PT, PT, PT, UP2, 0x80, 0x8 ;  /* 0x000000000008781c */ /* 0x000fe80003f2f028 */
[----:B------:R-:W-:Y:S06]  /*5e60*/  @UP2 UPLOP3.LUT UP0, UPT, UPT, UPT, UP1, 0x80, 0x8 ;  /* 0x000000000008289c */ /* 0x000fec0003f0f010 */
[----:B------:R-:W-:Y:S01]  /*5e70*/  PLOP3.LUT P0, PT, PT, PT, UP0, 0x80, 0x8 ;  /* 0x000000000008781c */ /* 0x000fe20003f0f008 */
[----:B------:R-:W-:Y:S01]  /*5e80*/  @!UPT UIADD3 URZ, UPT, UPT, URZ, URZ, URZ ;  /* 0x000000fffffff290 */ /* 0x000fe2000fffe0ff */
[----:B------:R-:W-:Y:S11]  /*5e90*/  BRA.U !UP1, `(.L_x_103) ;  /* 0x0000000109387547 */ /* 0x000ff6000b800000 */
[----:B------:R-:W-:Y:S01]  /*5ea0*/  UISETP.NE.U32.AND UP0, UPT, UR38, URZ, UPT ;  /* 0x000000ff2600728c */ /* 0x000fe2000bf05070 */
[----:B------:R-:W-:Y:S02]  /*5eb0*/  HFMA2 R0, -RZ, RZ, 0, 5.9604644775390625e-08 ;  /* 0x00000001ff007431 */ /* 0x000fe400000001ff */
[----:B------:R-:W-:Y:S01]  /*5ec0*/  IMAD.MOV.U32 R92, RZ, RZ, 0x1 ;  /* 0x00000001ff5c7424 */ /* 0x000fe200078e00ff */
[----:B------:R-:W-:Y:S06]  /*5ed0*/  UISETP.NE.AND.EX UP0, UPT, UR39, URZ, UPT, UP0 ;  /* 0x000000ff2700728c */ /* 0x000fec000bf05300 */
[----:B------:R-:W-:Y:S05]  /*5ee0*/  PLOP3.LUT P3, PT, PT, PT, UP0, 0x80, 0x8 ;  /* 0x000000000008781c */ /* 0x000fea0003f6f008 */
[----:B------:R-:W1:Y:S01]  /*5ef0*/  @UP0 LDCU.64 UR6, c[0x0][0x888] ;  /* 0x00011100ff0607ac */ /* 0x000e620008000a00 */
[----:B------:R-:W-:Y:S07]  /*5f00*/  @UP0 UIMAD UR4, UR36, UR44, URZ ;  /* 0x0000002c240402a4 */ /* 0x000fee000f8e02ff */
[----:B------:R-:W-:Y:S01]  /*5f10*/  @!P3 PRMT R92, R0, 0x7610, R92 ;  /* 0x00007610005cb816 */ /* 0x000fe2000000005c */
[----:B-1----:R-:W-:Y:S03]  /*5f20*/  @UP0 UIMAD.WIDE UR6, UR4, 0x4, UR6 ;  /* 0x00000004040608a5 */ /* 0x002fe6000f8e0206 */
[----:B------:R-:W1:Y:S03]  /*5f30*/  @!UP0 LDCU UR4, c[0x0][0x880] ;  /* 0x00011000ff0487ac */ /* 0x000e660008000800 */
[----:B------:R-:W-:Y:S01]  /*5f40*/  IMAD.U32 R2, RZ, RZ, UR6 ;  /* 0x00000006ff027e24 */ /* 0x000fe2000f8e00ff */
[----:B------:R-:W-:Y:S05]  /*5f50*/  MOV R3, UR7 ;  /* 0x0000000700037c02 */ /* 0x000fea0008000f00 */
[----:B-----5:R2:W5:Y:S02]  /*5f60*/  @P3 LDG.E R49, desc[UR46][R2.64] ;  /* 0x0000002e02313981 */ /* 0x020564000c1e1900 */
[----:B-12---:R-:W-:Y:S02]  /*5f70*/  @!P3 IMAD.U32 R49, RZ, RZ, UR4 ;  /* 0x00000004ff31be24 */ /* 0x006fe4000f8e00ff */
.L_x_103:
[----:B------:R-:W-:Y:S05]  /*5f80*/  @!P4 BRA `(.L_x_104) ;  /* 0x000000000020c947 */ /* 0x000fea0003800000 */
[----:B------:R-:W-:Y:S04]  /*5f90*/  ISETP.NE.U32.AND P3, PT, R84, RZ, PT ;  /* 0x000000ff5400720c */ /* 0x000fe80003f65070 */
[----:B------:R-:W-:Y:S11]  /*5fa0*/  ISETP.NE.AND.EX P3, PT, R85, RZ, PT, P3 ;  /* 0x000000ff5500720c */ /* 0x000ff60003f65330 */
[----:B------:R-:W-:Y:S02]  /*5fb0*/  @!UPT UIADD3 URZ, UPT, UPT, URZ, URZ, URZ ;  /* 0x000000fffffff290 */ /* 0x000fe4000fffe0ff */
[----:B------:R-:W1:Y:S01]  /*5fc0*/  @P3 LDC.64 R2, c[0x0][0x8a8] ;  /* 0x00022a00ff023b82 */ /* 0x000e620000000a00 */
[----:B------:R-:W-:Y:S04]  /*5fd0*/  @P3 IMAD R0, R86, UR36, RZ ;  /* 0x0000002456003c24 */ /* 0x000fe8000f8e02ff */
[----:B-1----:R-:W-:Y:S05]  /*5fe0*/  @P3 IMAD.WIDE R2, R0, 0x4, R2 ;  /* 0x0000000400023825 */ /* 0x002fea00078e0202 */
[----:B-----5:R1:W5:Y:S02]  /*5ff0*/  @P3 LDG.E R47, desc[UR46][R2.64] ;  /* 0x0000002e022f3981 */ /* 0x020364000c1e1900 */
[----:B-1----:R-:W2:Y:S02]  /*6000*/  @!P3 LDC R47, c[0x0][0x8a0] ;  /* 0x00022800ff2fbb82 */ /* 0x002ea40000000800 */
.L_x_104:
[----:B-----5:R-:W-:Y:S01]  /*6010*/  FSETP.NEU.AND P3, PT, R49, RZ, PT ;  /* 0x000000ff3100720b */ /* 0x020fe20003f6d000 */
[----:B------:R-:W-:Y:S01]  /*6020*/  ULOP3.LUT UR4, UR51, 0x1, URZ, 0x3c, !UPT ;  /* 0x0000000133047892 */ /* 0x000fe2000f8e3cff */
[----:B------:R-:W-:Y:S01]  /*6030*/  SEL R4, RZ, 0xffffffff, P2 ;  /* 0xffffffffff047807 */ /* 0x000fe20001000000 */
[----:B------:R-:W-:Y:S01]  /*6040*/  IMAD.U32 R68, RZ, RZ, UR56 ;  /* 0x00000038ff447e24 */ /* 0x000fe2000f8e00ff */
[----:B------:R-:W-:Y:S01]  /*6050*/  @P1 LOP3.LUT P2, RZ, R92, 0xff, RZ, 0xc0, !PT ;  /* 0x000000ff5cff1812 */ /* 0x000fe2000784c0ff */
[----:B------:R-:W-:Y:S01]  /*6060*/  IMAD.SHL.U32 R111, R98, 0x10, RZ ;  /* 0x00000010626f7824 */ /* 0x000fe200078e00ff */
[----:B------:R-:W-:Y:S01]  /*6070*/  @P1 SEL R0, RZ, 0xffffffff, P3 ;  /* 0xffffffffff001807 */ /* 0x000fe20001800000 */
[----:B------:R-:W-:Y:S01]  /*6080*/  IMAD.U32 R71, RZ, RZ, UR4 ;  /* 0x00000004ff477e24 */ /* 0x000fe2000f8e00ff */
[----:B------:R-:W-:Y:S01]  /*6090*/  LEA R106, R45, UR48, 0x3 ;  /* 0x000000302d6a7c11 */ /* 0x000fe2000f8e18ff */
[----:B------:R-:W-:Y:S01]  /*60a0*/  IMAD.SHL.U32 R68, R68, 0x2000, RZ ;  /* 0x0000200044447824 */ /* 0x000fe200078e00ff */
[----:B------:R-:W-:Y:S01]  /*60b0*/  @P0 SEL R0, R4, R0, !P2 ;  /* 0x0000000004000207 */ /* 0x000fe20005000000 */
[----:B------:R-:W-:Y:S01]  /*60c0*/  IMAD.SHL.U32 R110, R97, 0x10, RZ ;  /* 0x00000010616e7824 */ /* 0x000fe200078e00ff */
[----:B------:R-:W-:Y:S01]  /*60d0*/  PLOP3.LUT P2, PT, PT, PT, UP1, 0x80, 0x8 ;  /* 0x000000000008781c */ /* 0x000fe20003f4f018 */
[----:B------:R-:W-:Y:S01]  /*60e0*/  IMAD.IADD R63, R103, 0x1, R68 ;  /* 0x00000001673f7824 */ /* 0x000fe200078e0244 */
[----:B------:R-:W-:Y:S01]  /*60f0*/  @P1 LOP3.LUT R0, R0, 0x1, RZ, 0xc0, !PT ;  /* 0x0000000100001812 */ /* 0x000fe200078ec0ff */
[----:B------:R-:W-:Y:S01]  /*6100*/  BSSY B1, `(.L_x_105) ;  /* 0x0000039000017945 */ /* 0x000fe20003800000 */
[----:B------:R-:W-:Y:S01]  /*6110*/  LOP3.LUT P4, R107, R92, 0xff, RZ, 0xc0, !PT ;  /* 0x000000ff5c6b7812 */ /* 0x000fe2000788c0ff */
[----:B------:R-:W-:Y:S01]  /*6120*/  IMAD.IADD R62, R63, 0x1, R111 ;  /* 0x000000013f3e7824 */ /* 0x000fe200078e026f */
[----:B------:R-:W-:Y:S01]  /*6130*/  ISETP.NE.U32.OR P5, PT, R0, 0x1, !P1 ;  /* 0x000000010000780c */ /* 0x000fe20004fa5470 */
[----:B------:R-:W-:Y:S01]  /*6140*/  IMAD.U32 R0, RZ, RZ, UR56 ;  /* 0x00000038ff007e24 */ /* 0x000fe2000f8e00ff */
[----:B------:R-:W-:Y:S01]  /*6150*/  SEL R3, RZ, 0xffffffff, P3 ;  /* 0xffffffffff037807 */ /* 0x000fe20001800000 */
[----:B------:R-:W-:Y:S01]  /*6160*/  IMAD.MOV.U32 R70, RZ, RZ, 0x1 ;  /* 0x00000001ff467424 */ /* 0x000fe200078e00ff */
[----:B------:R-:W-:Y:S01]  /*6170*/  P2R R109, PR, RZ, 0x20 ;  /* 0x00000020ff6d7803 */ /* 0x000fe20000000000 */
[----:B------:R-:W-:Y:S01]  /*6180*/  IMAD R48, R45, 0x40, R46 ;  /* 0x000000402d307824 */ /* 0x000fe200078e022e */
[----:B------:R-:W-:Y:S01]  /*6190*/  LEA R0, R0, UR48, 0x3 ;  /* 0x0000003000007c11 */ /* 0x000fe2000f8e18ff */
[----:B------:R-:W-:Y:S01]  /*61a0*/  IMAD.U32 R69, RZ, RZ, UR56 ;  /* 0x00000038ff457e24 */ /* 0x000fe2000f8e00ff */
[----:B------:R-:W-:Y:S02]  /*61b0*/  @P2 SEL R3, R4, R3, !P4 ;  /* 0x0000000304032207 */ /* 0x000fe40006000000 */
[----:B------:R-:W-:Y:S02]  /*61c0*/  CS2R R82, SRZ ;  /* 0x0000000000527805 */ /* 0x000fe4000001ff00 */
[----:B------:R-:W-:Y:S02]  /*61d0*/  CS2R R80, SRZ ;  /* 0x0000000000507805 */ /* 0x000fe4000001ff00 */
[----:B------:R-:W-:Y:S02]  /*61e0*/  CS2R R74, SRZ ;  /* 0x00000000004a7805 */ /* 0x000fe4000001ff00 */
[----:B------:R-:W-:Y:S02]  /*61f0*/  LOP3.LUT R3, R3, 0x1, RZ, 0xc0, !PT ;  /* 0x0000000103037812 */ /* 0x000fe400078ec0ff */
[----:B------:R-:W-:Y:S02]  /*6200*/  CS2R R72, SRZ ;  /* 0x0000000000487805 */ /* 0x000fe4000001ff00 */
[----:B------:R-:W-:Y:S02]  /*6210*/  @P5 SHF.L.U32 R2, R71, 0x1f, RZ ;  /* 0x0000001f47025819 */ /* 0x000fe400000006ff */
[----:B------:R-:W-:Y:S02]  /*6220*/  CS2R R66, SRZ ;  /* 0x0000000000427805 */ /* 0x000fe4000001ff00 */
[----:B------:R-:W-:Y:S02]  /*6230*/  ISETP.NE.U32.AND P2, PT, R3, 0x1, PT ;  /* 0x000000010300780c */ /* 0x000fe40003f45070 */
[----:B------:R-:W-:Y:S01]  /*6240*/  CS2R R64, SRZ ;  /* 0x0000000000407805 */ /* 0x000fe2000001ff00 */
[----:B------:R1:W3:Y:S01]  /*6250*/  @P5 SYNCS.PHASECHK.TRANS64.TRYWAIT P1, [R0+URZ+0x50], R2 ;  /* 0x00005002000055a7 */ /* 0x0002e200080211ff */
[----:B------:R-:W-:Y:S02]  /*6260*/  CS2R R58, SRZ ;  /* 0x00000000003a7805 */ /* 0x000fe4000001ff00 */
[----:B------:R-:W-:Y:S02]  /*6270*/  P2R R76, PR, RZ, 0x4 ;  /* 0x00000004ff4c7803 */ /* 0x000fe40000000000 */
[----:B------:R-:W-:Y:S01]  /*6280*/  CS2R R56, SRZ ;  /* 0x0000000000387805 */ /* 0x000fe2000001ff00 */
[----:B------:R-:W-:Y:S02]  /*6290*/  IMAD.IADD R61, R63, 0x1, R110 ;  /* 0x000000013f3d7824 */ /* 0x000fe400078e026e */
[----:B------:R-:W-:Y:S01]  /*62a0*/  IMAD.IADD R60, R102, 0x1, R62 ;  /* 0x00000001663c7824 */ /* 0x000fe200078e023e */
[----:B-1----:R-:W-:Y:S04]  /*62b0*/  SHF.L.U32 R2, R101, 0x1f, RZ ;  /* 0x0000001f65027819 */ /* 0x002fe800000006ff */
[----:B------:R1:W4:Y:S01]  /*62c0*/  SYNCS.PHASECHK.TRANS64.TRYWAIT P0, [R106+URZ+0xb0], R2 ;  /* 0x0000b0026a0075a7 */ /* 0x00032200080011ff */
[----:B---3--:R-:W-:Y:S01]  /*62d0*/  @P5 SEL R70, RZ, 0x1, !P1 ;  /* 0x00000001ff465807 */ /* 0x008fe20004800000 */
[----:B-1----:R-:W-:Y:S06]  /*62e0*/  @!P5 BRA `(.L_x_106) ;  /* 0x000000000068d947 */ /* 0x002fec0003800000 */
[----:B------:R-:W-:Y:S01]  /*62f0*/  ISETP.NE.AND P1, PT, R70, RZ, PT ;  /* 0x000000ff4600720c */ /* 0x000fe20003f25270 */
[----:B------:R-:W-:Y:S01]  /*6300*/  BSSY B0, `(.L_x_107) ;  /* 0x000000d000007945 */ /* 0x000fe20003800000 */
[----:B------:R-:W-:Y:S02]  /*6310*/  CS2R R58, SRZ ;  /* 0x00000000003a7805 */ /* 0x000fe4000001ff00 */
[----:B------:R-:W-:Y:S02]  /*6320*/  CS2R R56, SRZ ;  /* 0x0000000000387805 */ /* 0x000fe4000001ff00 */
[----:B------:R-:W-:Y:S02]  /*6330*/  CS2R R66, SRZ ;  /* 0x0000000000427805 */ /* 0x000fe4000001ff00 */
[----:B------:R-:W-:Y:S02]  /*6340*/  CS2R R64, SRZ ;  /* 0x0000000000407805 */ /* 0x000fe4000001ff00 */
[----:B------:R-:W-:Y:S02]  /*6350*/  CS2R R74, SRZ ;  /* 0x00000000004a7805 */ /* 0x000fe4000001ff00 */
[----:B------:R-:W-:Y:S02]  /*6360*/  CS2R R72, SRZ ;  /* 0x0000000000487805 */ /* 0x000fe4000001ff00 */
[----:B------:R-:W-:Y:S02]  /*6370*/  CS2R R82, SRZ ;  /* 0x0000000000527805 */ /* 0x000fe4000001ff00 */
[----:B------:R-:W-:Y:S01]  /*6380*/  CS2R R80, SRZ ;  /* 0x0000000000507805 */ /* 0x000fe2000001ff00 */
[----:B------:R-:W-:Y:S06]  /*6390*/  @P1 BRA `(.L_x_108) ;  /* 0x00000000000c1947 */ /* 0x000fec0003800000 */
[----:B------:R-:W-:Y:S04]  /*63a0*/  SHF.L.U32 R3, R71, 0x1f, RZ ;  /* 0x0000001f47037819 */ /* 0x000fe800000006ff */
[----:B------:R-:W1:Y:S02]  /*63b0*/  SYNCS.PHASECHK.TRANS64.TRYWAIT P1, [R0+URZ+0x50], R3 ;  /* 0x00005003000075a7 */ /* 0x000e6400080211ff */
[----:B-1----:R-:W-:Y:S05]  /*63c0*/  @!P1 BRA `(.L_x_109) ;  /* 0x0000002400ac9947 */ /* 0x002fea0003800000 */
.L_x_108:
[----:B------:R-:W-:Y:S05]  /*63d0*/  BSYNC B0 ;  /* 0x0000000000007941 */ /* 0x000fea0003800000 */
.L_x_107:
[----:B------:R-:W-:Y:S01]  /*63e0*/  ISETP.NE.AND P1, PT, R76, RZ, PT ;  /* 0x000000ff4c00720c */ /* 0x000fe20003f25270 */
[----:B------:R-:W-:Y:S04]  /*63f0*/  UIADD3 UR5, UPT, UPT, UR56, 0x1, URZ ;  /* 0x0000000138057890 */ /* 0x000fe8000fffe0ff */
[----:B------:R-:W-:Y:S04]  /*6400*/  UISETP.NE.AND UP0, UPT, UR5, 0x3, UPT ;  /* 0x000000030500788c */ /* 0x000fe8000bf05270 */
[----:B------:R-:W-:Y:S02]  /*6410*/  USEL UR4, URZ, 0x1, UP0 ;  /* 0x00000001ff047887 */ /* 0x000fe40008000000 */
[----:B------:R-:W-:Y:S02]  /*6420*/  USEL UR5, UR5, URZ, UP0 ;  /* 0x000000ff05057287 */ /* 0x000fe40008000000 */
[----:B------:R3:W1:Y:S02]  /*6430*/  @P1 LDS.128 R56, [R63] ;  /* 0x000000003f381984 */ /* 0x0006640000000c00 */
[----:B------:R-:W-:Y:S02]  /*6440*/  LOP3.LUT R71, R71, UR4, RZ, 0x3c, !PT ;  /* 0x0000000447477c12 */ /* 0x000fe4000f8e3cff */
[----:B------:R3:W1:Y:S01]  /*6450*/  @P1 LDS.128 R64, [R62+0x10] ;  /* 0x000010003e401984 */ /* 0x0006620000000c00 */
[----:B------:R-:W-:Y:S03]  /*6460*/  IMAD.U32 R69, RZ, RZ, UR5 ;  /* 0x00000005ff457e24 */ /* 0x000fe6000f8e00ff */
[----:B------:R3:W1:Y:S04]  /*6470*/  @P1 LDS.128 R72, [R61+0x20] ;  /* 0x000020003d481984 */ /* 0x0006680000000c00 */
[----:B------:R3:W1:Y:S02]  /*6480*/  @P1 LDS.128 R80, [R60+0x10] ;  /* 0x000010003c501984 */ /* 0x0006640000000c00 */
.L_x_106:
[----:B------:R-:W-:Y:S05]  /*6490*/  BSYNC B1 ;  /* 0x0000000000017941 */ /* 0x000fea0003800000 */
.L_x_105:
[----:B-1----:R-:W-:Y:S04]  /*64a0*/  SHF.R.U32.HI R0, RZ, 0x15, R48 ;  /* 0x00000015ff007819 */ /* 0x002fe80000011630 */
[----:B------:R-:W-:Y:S01]  /*64b0*/  LOP3.LUT P1, RZ, R0, 0x3, R96, 0x48, !PT ;  /* 0x0000000300ff7812 */ /* 0x000fe20007824860 */
[----:B------:R-:W-:Y:S01]  /*64c0*/  @!UPT UIADD3 URZ, UPT, UPT, URZ, URZ, URZ ;  /* 0x000000fffffff290 */ /* 0x000fe2000fffe0ff */
[----:B----4-:R-:W-:Y:S11]  /*64d0*/  @P0 BRA `(.L_x_110) ;  /* 0x0000000000080947 */ /* 0x010ff60003800000 */
[----:B------:R-:W1:Y:S02]  /*64e0*/  SYNCS.PHASECHK.TRANS64.TRYWAIT P0, [R106+URZ+0xb0], R2 ;  /* 0x0000b0026a0075a7 */ /* 0x000e6400080011ff */
[----:B-1----:R-:W-:Y:S05]  /*64f0*/  @!P0 BRA `(.L_x_111) ;  /* 0x0000002400748947 */ /* 0x002fea0003800000 */
.L_x_110:
[----:B------:R-:W-:Y:S05]  /*6500*/  @!P1 BRA `(.L_x_112) ;  /* 0x0000000000409947 */ /* 0x000fea0003800000 */
[----:B------:R-:W4:Y:S01]  /*6510*/  LDCU.64 UR8, c[0x4][0x70] ;  /* 0x01000e00ff0877ac */ /* 0x000f220008000a00 */
[----:B------:R-:W-:Y:S01]  /*6520*/  MOV R3, 0x0 ;  /* 0x0000000000037802 */ /* 0x000fe20000000f00 */
[----:B------:R-:W-:Y:S02]  /*6530*/  HFMA2 R12, -RZ, RZ, 0, 5.9604644775390625e-08 ;  /* 0x00000001ff0c7431 */ /* 0x000fe400000001ff */
[----:B------:R-:W-:Y:S02]  /*6540*/  IMAD.MOV.U32 R8, RZ, RZ, 0x192 ;  /* 0x00000192ff087424 */ /* 0x000fe400078e00ff */
[----:B------:R-:W-:Y:S01]  /*6550*/  IMAD.MOV.U32 R13, RZ, RZ, RZ ;  /* 0x000000ffff0d7224 */ /* 0x000fe200078e00ff */
[----:B------:R-:W5:Y:S01]  /*6560*/  LDCU.64 UR6, c[0x4][0x78] ;  /* 0x01000f00ff0677ac */ /* 0x000f620008000a00 */
[----:B-1----:R-:W1:Y:S01]  /*6570*/  LDC.64 R2, c[0x4][R3] ;  /* 0x0100000003027b82 */ /* 0x002e620000000a00 */
[----:B------:R-:W2:Y:S01]  /*6580*/  LDCU.64 UR4, c[0x4][0x10] ;  /* 0x01000200ff0477ac */ /* 0x000ea20008000a00 */
[----:B----4-:R-:W-:Y:S01]  /*6590*/  MOV R5, UR9 ;  /* 0x0000000900057c02 */ /* 0x010fe20008000f00 */
[----:B------:R-:W-:Y:S01]  /*65a0*/  IMAD.U32 R4, RZ, RZ, UR8 ;  /* 0x00000008ff047e24 */ /* 0x000fe2000f8e00ff */
[----:B-----5:R-:W-:Y:S01]  /*65b0*/  MOV R7, UR7 ;  /* 0x0000000700077c02 */ /* 0x020fe20008000f00 */
[----:B------:R-:W-:Y:S01]  /*65c0*/  IMAD.U32 R6, RZ, RZ, UR6 ;  /* 0x00000006ff067e24 */ /* 0x000fe2000f8e00ff */
[----:B--2---:R-:W-:Y:S01]  /*65d0*/  MOV R11, UR5 ;  /* 0x00000005000b7c02 */ /* 0x004fe20008000f00 */
[----:B------:R-:W-:Y:S02]  /*65e0*/  IMAD.U32 R10, RZ, RZ, UR4 ;  /* 0x00000004ff0a7e24 */ /* 0x000fe4000f8e00ff */
[----:B------:R-:W-:Y:S07]  /*65f0*/  LEPC R20, `(.L_x_112) ;  /* 0x000000001014794e */ /* 0x000fee0000000000 */
[----:B-1-3--:R-:W-:Y:S05]  /*6600*/  CALL.ABS.NOINC R2 ;  /* 0x0000000002007343 */ /* 0x00afea0003c00000 */
.L_x_112:
[----:B------:R-:W-:Y:S05]  /*6610*/  WARPSYNC.ALL ;  /* 0x0000000000007948 */ /* 0x000fea0003800000 */
[----:B------:R-:W-:Y:S01]  /*6620*/  R2UR UR4, R48 ;  /* 0x00000000300472ca */ /* 0x000fe200000e0000 */
[--C-:B------:R-:W-:Y:S01]  /*6630*/  HADD2.F32 R50, -RZ, R56.reuse.H0_H0 ;  /* 0x20000038ff327230 */ /* 0x100fe20000004100 */
[----:B------:R-:W-:Y:S01]  /*6640*/  ISETP.NE.AND P0, PT, R104, RZ, PT ;  /* 0x000000ff6800720c */ /* 0x000fe20003f05270 */
[----:B------:R-:W-:Y:S01]  /*6650*/  HADD2.F32 R51, -RZ, R56.H1_H1 ;  /* 0x30000038ff337230 */ /* 0x000fe20000004100 */
[----:B------:R-:W-:Y:S01]  /*6660*/  BSSY.RECONVERGENT B0, `(.L_x_113) ;  /* 0x0000083000007945 */ /* 0x000fe20003800200 */
[--C-:B------:R-:W-:Y:S08]  /*6670*/  HADD2.F32 R52, -RZ, R57.reuse.H0_H0 ;  /* 0x20000039ff347230 */ /* 0x100ff00000004100 */
[----:B------:R-:W2:Y:S02]  /*6680*/  LDTM.x32 R4, tmem[UR4] ;  /* 0x00000004000479ee */ /* 0x000ea400082c0000 */
[C---:B--2---:R-:W-:Y:S01]  /*6690*/  FMUL R0, R47.reuse, R4 ;  /* 0x000000042f007220 */ /* 0x044fe20000400000 */
[C---:B-1----:R-:W-:Y:S01]  /*66a0*/  FMUL R2, R47.reuse, R5 ;  /* 0x000000052f027220 */ /* 0x042fe20000400000 */
[C---:B------:R-:W-:Y:S01]  /*66b0*/  FMUL R4, R47.reuse, R8 ;  /* 0x000000082f047220 */ /* 0x040fe20000400000 */
[----:B------:R-:W-:Y:S01]  /*66c0*/  FMUL R3, R47, R6 ;  /* 0x000000062f037220 */ /* 0x000fe20000400000 */
[C---:B------:R-:W-:Y:S01]  /*66d0*/  FFMA R0, R49.reuse, R50, R0 ;  /* 0x0000003231007223 */ /* 0x040fe20000000000 */
[----:B------:R-:W-:Y:S01]  /*66e0*/  FFMA R2, R49, R51, R2 ;  /* 0x0000003331027223 */ /* 0x000fe20000000002 */
[C---:B------:R-:W-:Y:S01]  /*66f0*/  FMUL R5, R47.reuse, R9 ;  /* 0x000000092f057220 */ /* 0x040fe20000400000 */
        /* <DEDUP_REMOVED lines=16> */
[----:B------:R-:W-:Y:S02]  /*6800*/  HADD2.F32 R32, -RZ, R57.H1_H1 ;  /* 0x30000039ff207230 */ /* 0x000fe40000004100 */
[C---:B------:R-:W-:Y:S01]  /*6810*/  FMUL R26, R47.reuse, R30 ;  /* 0x0000001e2f1a7220 */ /* 0x040fe20000400000 */
[----:B------:R-:W-:Y:S01]  /*6820*/  FMUL R29, R47, R33 ;  /* 0x000000212f1d7220 */ /* 0x000fe20000400000 */
[--C-:B------:R-:W-:Y:S02]  /*6830*/  HADD2.F32 R33, -RZ, R58.reuse.H0_H0 ;  /* 0x2000003aff217230 */ /* 0x100fe40000004100 */
[----:B------:R-:W-:Y:S01]  /*6840*/  FFMA R3, R49, R52, R3 ;  /* 0x0000003431037223 */ /* 0x000fe20000000003 */
[C---:B------:R-:W-:Y:S01]  /*6850*/  FMUL R7, R47.reuse, R7 ;  /* 0x000000072f077220 */ /* 0x040fe20000400000 */
[----:B------:R-:W-:Y:S01]  /*6860*/  FMUL R30, R47, R34 ;  /* 0x000000222f1e7220 */ /* 0x000fe20000400000 */
[----:B------:R-:W-:Y:S01]  /*6870*/  HADD2.F32 R34, -RZ, R58.H1_H1 ;  /* 0x3000003aff227230 */ /* 0x000fe20000004100 */
[----:B------:R-:W-:Y:S01]  /*6880*/  F2FP.F16.F32.PACK_AB R52, R2, R0 ;  /* 0x000000000234723e */ /* 0x000fe200000000ff */
[--C-:B------:R-:W-:Y:S02]  /*6890*/  HADD2.F32 R0, -RZ, R59.reuse.H0_H0 ;  /* 0x2000003bff007230 */ /* 0x100fe40000004100 */
[C---:B------:R-:W-:Y:S01]  /*68a0*/  FFMA R7, R49.reuse, R32, R7 ;  /* 0x0000002031077223 */ /* 0x040fe20000000007 */
[----:B------:R-:W-:Y:S02]  /*68b0*/  HADD2.F32 R2, -RZ, R59.H1_H1 ;  /* 0x3000003bff027230 */ /* 0x000fe40000004100 */
[C---:B------:R-:W-:Y:S01]  /*68c0*/  FFMA R4, R49.reuse, R33, R4 ;  /* 0x0000002131047223 */ /* 0x040fe20000000004 */
[C---:B------:R-:W-:Y:S01]  /*68d0*/  FFMA R5, R49.reuse, R34, R5 ;  /* 0x0000002231057223 */ /* 0x040fe20000000005 */
[----:B------:R-:W-:Y:S01]  /*68e0*/  FFMA R6, R49, R0, R6 ;  /* 0x0000000031067223 */ /* 0x000fe20000000006 */
[--C-:B------:R-:W-:Y:S02]  /*68f0*/  HADD2.F32 R0, -RZ, R64.reuse.H0_H0 ;  /* 0x20000040ff007230 */ /* 0x100fe40000004100 */
[----:B------:R-:W-:Y:S01]  /*6900*/  FMUL R11, R47, R11 ;  /* 0x0000000b2f0b7220 */ /* 0x000fe20000400000 */
[----:B------:R-:W-:Y:S01]  /*6910*/  F2FP.F16.F32.PACK_AB R53, R7, R3 ;  /* 0x000000030735723e */ /* 0x000fe200000000ff */
[--C-:B------:R-:W-:Y:S02]  /*6920*/  HADD2.F32 R3, -RZ, R65.reuse.H0_H0 ;  /* 0x20000041ff037230 */ /* 0x100fe40000004100 */
[----:B------:R-:W-:Y:S01]  /*6930*/  FMUL R15, R47, R15 ;  /* 0x0000000f2f0f7220 */ /* 0x000fe20000400000 */
[C---:B------:R-:W-:Y:S01]  /*6940*/  FFMA R11, R49.reuse, R2, R11 ;  /* 0x00000002310b7223 */ /* 0x040fe2000000000b */
[----:B------:R-:W-:Y:S02]  /*6950*/  HADD2.F32 R2, -RZ, R64.H1_H1 ;  /* 0x30000040ff027230 */ /* 0x000fe40000004100 */
[----:B------:R-:W-:Y:S01]  /*6960*/  FFMA R8, R49, R0, R8 ;  /* 0x0000000031087223 */ /* 0x000fe20000000008 */
[----:B------:R-:W-:Y:S02]  /*6970*/  HADD2.F32 R0, -RZ, R65.H1_H1 ;  /* 0x30000041ff007230 */ /* 0x000fe40000004100 */
[C---:B------:R-:W-:Y:S01]  /*6980*/  FMUL R19, R47.reuse, R19 ;  /* 0x000000132f137220 */ /* 0x040fe20000400000 */
[----:B------:R-:W-:Y:S01]  /*6990*/  FMUL R23, R47, R23 ;  /* 0x000000172f177220 */ /* 0x000fe20000400000 */
[C---:B------:R-:W-:Y:S01]  /*69a0*/  FFMA R9, R49.reuse, R2, R9 ;  /* 0x0000000231097223 */ /* 0x040fe20000000009 */
[C---:B------:R-:W-:Y:S01]  /*69b0*/  FFMA R10, R49.reuse, R3, R10 ;  /* 0x00000003310a7223 */ /* 0x040fe2000000000a */
[----:B------:R-:W-:Y:S01]  /*69c0*/  FFMA R15, R49, R0, R15 ;  /* 0x00000000310f7223 */ /* 0x000fe2000000000f */
[--C-:B------:R-:W-:Y:S02]  /*69d0*/  HADD2.F32 R2, -RZ, R66.reuse.H0_H0 ;  /* 0x20000042ff027230 */ /* 0x100fe40000004100 */
[----:B------:R-:W-:Y:S01]  /*69e0*/  FMUL R27, R47, R27 ;  /* 0x0000001b2f1b7220 */ /* 0x000fe20000400000 */
[----:B------:R-:W-:Y:S01]  /*69f0*/  HADD2.F32 R0, -RZ, R66.H1_H1 ;  /* 0x30000042ff007230 */ /* 0x000fe20000004100 */
[----:B------:R-:W-:Y:S01]  /*6a00*/  F2FP.F16.F32.PACK_AB R54, R5, R4 ;  /* 0x000000040536723e */ /* 0x000fe200000000ff */
[--C-:B------:R-:W-:Y:S02]  /*6a10*/  HADD2.F32 R3, -RZ, R67.reuse.H0_H0 ;  /* 0x20000043ff037230 */ /* 0x100fe40000004100 */
[C---:B------:R-:W-:Y:S01]  /*6a20*/  FFMA R12, R49.reuse, R2, R12 ;  /* 0x00000002310c7223 */ /* 0x040fe2000000000c */
[--C-:B------:R-:W-:Y:S02]  /*6a30*/  HADD2.F32 R2, -RZ, R72.reuse.H0_H0 ;  /* 0x20000048ff027230 */ /* 0x100fe40000004100 */
[C---:B------:R-:W-:Y:S01]  /*6a40*/  FFMA R13, R49.reuse, R0, R13 ;  /* 0x00000000310d7223 */ /* 0x040fe2000000000d */
[----:B------:R-:W-:Y:S02]  /*6a50*/  HADD2.F32 R0, -RZ, R67.H1_H1 ;  /* 0x30000043ff007230 */ /* 0x000fe40000004100 */
[----:B------:R-:W-:Y:S01]  /*6a60*/  FFMA R14, R49, R3, R14 ;  /* 0x00000003310e7223 */ /* 0x000fe2000000000e */
[----:B------:R-:W-:Y:S01]  /*6a70*/  HADD2.F32 R3, -RZ, R72.H1_H1 ;  /* 0x30000048ff037230 */ /* 0x000fe20000004100 */
[----:B------:R-:W-:Y:S01]  /*6a80*/  F2FP.F16.F32.PACK_AB R55, R11, R6 ;  /* 0x000000060b37723e */ /* 0x000fe200000000ff */
[----:B------:R-:W-:Y:S01]  /*6a90*/  FMUL R31, R47, R31 ;  /* 0x0000001f2f1f7220 */ /* 0x000fe20000400000 */
[C---:B------:R-:W-:Y:S01]  /*6aa0*/  FFMA R19, R49.reuse, R0, R19 ;  /* 0x0000000031137223 */ /* 0x040fe20000000013 */
[--C-:B------:R-:W-:Y:S02]  /*6ab0*/  HADD2.F32 R0, -RZ, R73.reuse.H0_H0 ;  /* 0x20000049ff007230 */ /* 0x100fe40000004100 */
[C---:B------:R-:W-:Y:S01]  /*6ac0*/  FFMA R16, R49.reuse, R2, R16 ;  /* 0x0000000231107223 */ /* 0x040fe20000000010 */
[----:B------:R1:W-:Y:S01]  /*6ad0*/  STS.128 [R63], R52 ;  /* 0x000000343f007388 */ /* 0x0003e20000000c00 */
[C---:B------:R-:W-:Y:S01]  /*6ae0*/  FFMA R17, R49.reuse, R3, R17 ;  /* 0x0000000331117223 */ /* 0x040fe20000000011 */
[----:B------:R-:W-:Y:S02]  /*6af0*/  HADD2.F32 R2, -RZ, R73.H1_H1 ;  /* 0x30000049ff027230 */ /* 0x000fe40000004100 */
[----:B------:R-:W-:Y:S01]  /*6b00*/  FFMA R18, R49, R0, R18 ;  /* 0x0000000031127223 */ /* 0x000fe20000000012 */
[--C-:B------:R-:W-:Y:S01]  /*6b10*/  HADD2.F32 R0, -RZ, R74.reuse.H0_H0 ;  /* 0x2000004aff007230 */ /* 0x100fe20000004100 */
[----:B------:R-:W-:Y:S01]  /*6b20*/  F2FP.F16.F32.PACK_AB R8, R9, R8 ;  /* 0x000000080908723e */ /* 0x000fe200000000ff */
[--C-:B------:R-:W-:Y:S02]  /*6b30*/  HADD2.F32 R3, -RZ, R75.reuse.H0_H0 ;  /* 0x2000004bff037230 */ /* 0x100fe40000004100 */
[C---:B------:R-:W-:Y:S01]  /*6b40*/  FFMA R23, R49.reuse, R2, R23 ;  /* 0x0000000231177223 */ /* 0x040fe20000000017 */
[----:B------:R-:W-:Y:S02]  /*6b50*/  HADD2.F32 R2, -RZ, R74.H1_H1 ;  /* 0x3000004aff027230 */ /* 0x000fe40000004100 */
[----:B------:R-:W-:Y:S01]  /*6b60*/  FFMA R20, R49, R0, R20 ;  /* 0x0000000031147223 */ /* 0x000fe20000000014 */
[----:B------:R-:W-:Y:S01]  /*6b70*/  HADD2.F32 R0, -RZ, R75.H1_H1 ;  /* 0x3000004bff007230 */ /* 0x000fe20000004100 */
[----:B------:R-:W-:Y:S01]  /*6b80*/  F2FP.F16.F32.PACK_AB R9, R15, R10 ;  /* 0x0000000a0f09723e */ /* 0x000fe200000000ff */
[----:B------:R-:W-:Y:S02]  /*6b90*/  HADD2.F32 R4, -RZ, R83.H0_H0 ;  /* 0x20000053ff047230 */ /* 0x000fe40000004100 */
[C---:B------:R-:W-:Y:S01]  /*6ba0*/  FFMA R21, R49.reuse, R2, R21 ;  /* 0x0000000231157223 */ /* 0x040fe20000000015 */
[C---:B------:R-:W-:Y:S01]  /*6bb0*/  FFMA R22, R49.reuse, R3, R22 ;  /* 0x0000000331167223 */ /* 0x040fe20000000016 */
[----:B------:R-:W-:Y:S01]  /*6bc0*/  FFMA R27, R49, R0, R27 ;  /* 0x00000000311b7223 */ /* 0x000fe2000000001b */
[--C-:B------:R-:W-:Y:S01]  /*6bd0*/  HADD2.F32 R2, -RZ, R80.reuse.H0_H0 ;  /* 0x20000050ff027230 */ /* 0x100fe20000004100 */
[----:B------:R-:W-:Y:S01]  /*6be0*/  F2FP.F16.F32.PACK_AB R10, R13, R12 ;  /* 0x0000000c0d0a723e */ /* 0x000fe200000000ff */
[----:B------:R-:W-:Y:S01]  /*6bf0*/  HADD2.F32 R0, -RZ, R80.H1_H1 ;  /* 0x30000050ff007230 */ /* 0x000fe20000004100 */
[----:B------:R-:W-:Y:S01]  /*6c00*/  F2FP.F16.F32.PACK_AB R11, R19, R14 ;  /* 0x0000000e130b723e */ /* 0x000fe200000000ff */
[--C-:B------:R-:W-:Y:S02]  /*6c10*/  HADD2.F32 R3, -RZ, R81.reuse.H0_H0 ;  /* 0x20000051ff037230 */ /* 0x100fe40000004100 */
[C---:B------:R-:W-:Y:S01]  /*6c20*/  FFMA R24, R49.reuse, R2, R24 ;  /* 0x0000000231187223 */ /* 0x040fe20000000018 */
[--C-:B------:R-:W-:Y:S02]  /*6c30*/  HADD2.F32 R2, -RZ, R82.reuse.H0_H0 ;  /* 0x20000052ff027230 */ /* 0x100fe40000004100 */
[C---:B------:R-:W-:Y:S01]  /*6c40*/  FFMA R25, R49.reuse, R0, R25 ;  /* 0x0000000031197223 */ /* 0x040fe20000000019 */
[----:B------:R1:W-:Y:S01]  /*6c50*/  STS.128 [R62+0x10], R8 ;  /* 0x000010083e007388 */ /* 0x0003e20000000c00 */
[----:B------:R-:W-:Y:S02]  /*6c60*/  HADD2.F32 R0, -RZ, R81.H1_H1 ;  /* 0x30000051ff007230 */ /* 0x000fe40000004100 */
[----:B------:R-:W-:Y:S01]  /*6c70*/  FFMA R26, R49, R3, R26 ;  /* 0x00000003311a7223 */ /* 0x000fe2000000001a */
[----:B------:R-:W-:Y:S01]  /*6c80*/  HADD2.F32 R3, -RZ, R82.H1_H1 ;  /* 0x30000052ff037230 */ /* 0x000fe20000004100 */
[----:B------:R-:W-:Y:S01]  /*6c90*/  F2FP.F16.F32.PACK_AB R16, R17, R16 ;  /* 0x000000101110723e */ /* 0x000fe200000000ff */
[----:B------:R-:W-:Y:S01]  /*6ca0*/  HADD2.F32 R5, -RZ, R83.H1_H1 ;  /* 0x30000053ff057230 */ /* 0x000fe20000004100 */
[----:B------:R-:W-:Y:S01]  /*6cb0*/  F2FP.F16.F32.PACK_AB R17, R23, R18 ;  /* 0x000000121711723e */ /* 0x000fe200000000ff */
[----:B------:R-:W-:Y:S01]  /*6cc0*/  FFMA R31, R49, R0, R31 ;  /* 0x00000000311f7223 */ /* 0x000fe2000000001f */
[----:B------:R-:W-:Y:S01]  /*6cd0*/  FMUL R35, R47, R35 ;  /* 0x000000232f237220 */ /* 0x000fe20000400000 */
[----:B------:R-:W-:Y:S01]  /*6ce0*/  F2FP.F16.F32.PACK_AB R18, R21, R20 ;  /* 0x000000141512723e */ /* 0x000fe200000000ff */
[----:B------:R-:W-:Y:S01]  /*6cf0*/  FFMA R28, R49, R2, R28 ;  /* 0x00000002311c7223 */ /* 0x000fe2000000001c */
[----:B------:R-:W-:Y:S01]  /*6d00*/  F2FP.F16.F32.PACK_AB R19, R27, R22 ;  /* 0x000000161b13723e */ /* 0x000fe200000000ff */
[C---:B------:R-:W-:Y:S01]  /*6d10*/  FFMA R29, R49.reuse, R3, R29 ;  /* 0x00000003311d7223 */ /* 0x040fe2000000001d */
[C---:B------:R-:W-:Y:S01]  /*6d20*/  FFMA R30, R49.reuse, R4, R30 ;  /* 0x00000004311e7223 */ /* 0x040fe2000000001e */
[----:B------:R-:W-:Y:S01]  /*6d30*/  FFMA R35, R49, R5, R35 ;  /* 0x0000000531237223 */ /* 0x000fe20000000023 */
[----:B------:R-:W-:Y:S01]  /*6d40*/  F2FP.F16.F32.PACK_AB R24, R25, R24 ;  /* 0x000000181918723e */ /* 0x000fe200000000ff */
[----:B------:R1:W-:Y:S01]  /*6d50*/  STS.128 [R61+0x20], R16 ;  /* 0x000020103d007388 */ /* 0x0003e20000000c00 */
[----:B------:R-:W-:Y:S02]  /*6d60*/  F2FP.F16.F32.PACK_AB R25, R31, R26 ;  /* 0x0000001a1f19723e */ /* 0x000fe400000000ff */
[----:B------:R-:W-:Y:S02]  /*6d70*/  F2FP.F16.F32.PACK_AB R26, R29, R28 ;  /* 0x0000001c1d1a723e */ /* 0x000fe400000000ff */
[----:B------:R-:W-:Y:S05]  /*6d80*/  F2FP.F16.F32.PACK_AB R27, R35, R30 ;  /* 0x0000001e231b723e */ /* 0x000fea00000000ff */
[----:B------:R1:W-:Y:S01]  /*6d90*/  STS.128 [R60+0x10], R24 ;  /* 0x000010183c007388 */ /* 0x0003e20000000c00 */
[----:B------:R-:W-:Y:S01]  /*6da0*/  @!PT LDS RZ, [RZ] ;  /* 0x00000000fffff984 */ /* 0x000fe20000000800 */
[----:B------:R-:W-:Y:S01]  /*6db0*/  @!PT LDS RZ, [RZ] ;  /* 0x00000000fffff984 */ /* 0x000fe20000000800 */
[----:B------:R-:W-:Y:S01]  /*6dc0*/  @!PT LDS RZ, [RZ] ;  /* 0x00000000fffff984 */ /* 0x000fe20000000800 */
[----:B------:R-:W-:Y:S01]  /*6dd0*/  @!PT LDS RZ, [RZ] ;  /* 0x00000000fffff984 */ /* 0x000fe20000000800 */
[----:B------:R2:W-:Y:S07]  /*6de0*/  MEMBAR.ALL.CTA ;  /* 0x0000000000007992 */ /* 0x0005ee0000008000 */
[----:B--2---:R-:W2:Y:S02]  /*6df0*/  FENCE.VIEW.ASYNC.S ;  /* 0x00000000000073c6 */ /* 0x004ea40000000000 */
[----:B--2---:R-:W-:Y:S06]  /*6e00*/  BAR.SYNC.DEFER_BLOCKING 0x1, 0x80 ;  /* 0x0042000000007b1d */ /* 0x004fec0000010000 */
[----:B------:R-:W-:Y:S05]  /*6e10*/  @P0 BRA `(.L_x_114) ;  /* 0x00000000001c0947 */ /* 0x000fea0003800000 */
[----:B------:R-:W-:Y:S01]  /*6e20*/  R2UR UR4, R68 ;  /* 0x00000000440472ca */ /* 0x000fe200000e0000 */
[----:B------:R-:W-:Y:S01]  /*6e30*/  UIADD3 UR6, UP0, UPT, UR54, 0x680, URZ ;  /* 0x0000068036067890 */ /* 0x000fe2000ff1e0ff */
[----:B------:R-:W-:Y:S03]  /*6e40*/  UMOV UR43, UR36 ;  /* 0x00000024002b7c82 */ /* 0x000fe60008000000 */
[----:B------:R-:W-:Y:S08]  /*6e50*/  UIADD3.X UR7, UPT, UPT, URZ, UR55, URZ, UP0, !UPT ;  /* 0x00000037ff077290 */ /* 0x000ff000087fe4ff */
[----:B------:R-:W-:Y:S09]  /*6e60*/  UIADD3 UR40, UPT, UPT, UR48, 0x200, UR4 ;  /* 0x0000020030287890 */ /* 0x000ff2000fffe004 */
[----:B------:R2:W-:Y:S02]  /*6e70*/  UTMASTG.3D [UR40], [UR6] ;  /* 0x00000028060073b5 */ /* 0x0005e40008010000 */
[----:B--2---:R0:W-:Y:S02]  /*6e80*/  UTMACMDFLUSH ;  /* 0x00000000000079b7 */ /* 0x0041e40000000000 */
.L_x_114:
[----:B------:R-:W-:Y:S05]  /*6e90*/  BSYNC.RECONVERGENT B0 ;  /* 0x0000000000007941 */ /* 0x000fea0003800200 */
.L_x_113:
[----:B------:R-:W-:Y:S01]  /*6ea0*/  UIADD3 UR40, UPT, UPT, UR56, 0x1, URZ ;  /* 0x0000000138287890 */ /* 0x000fe2000fffe0ff */
[----:B------:R-:W-:Y:S03]  /*6eb0*/  BSSY.RECONVERGENT B0, `(.L_x_115) ;  /* 0x0000005000007945 */ /* 0x000fe60003800200 */
[----:B------:R-:W-:Y:S04]  /*6ec0*/  UISETP.NE.AND UP0, UPT, UR40, 0x3, UPT ;  /* 0x000000032800788c */ /* 0x000fe8000bf05270 */
[----:B------:R-:W-:Y:S01]  /*6ed0*/  USEL UR43, UR40, URZ, UP0 ;  /* 0x000000ff282b7287 */ /* 0x000fe20008000000 */
[----:B------:R-:W-:Y:S11]  /*6ee0*/  @P0 BRA `(.L_x_116) ;  /* 0x0000000000040947 */ /* 0x000ff60003800000 */
[----:B------:R-:W-:Y:S04]  /*6ef0*/  DEPBAR.LE SB0, 0x1 ;  /* 0x000080400000791a */ /* 0x000fe80000000000 */
.L_x_116:
[----:B------:R-:W-:Y:S05]  /*6f00*/  BSYNC.RECONVERGENT B0 ;  /* 0x0000000000007941 */ /* 0x000fea0003800200 */
.L_x_115:
[----:B------:R-:W-:Y:S01]  /*6f10*/  BAR.SYNC.DEFER_BLOCKING 0x1, 0x80 ;  /* 0x0042000000007b1d */ /* 0x000fe20000010000 */
[----:B------:R-:W-:Y:S01]  /*6f20*/  ISETP.NE.AND P1, PT, R109, RZ, PT ;  /* 0x000000ff6d00720c */ /* 0x000fe20003f25270 */
[----:B------:R-:W-:Y:S01]  /*6f30*/  UISETP.NE.AND UP0, UPT, UR50, URZ, UPT ;  /* 0x000000ff3200728c */ /* 0x000fe2000bf05270 */
[----:B------:R-:W-:Y:S11]  /*6f40*/  LEA R2, R69, UR48, 0x3 ;  /* 0x0000003045027c11 */ /* 0x000ff6000f8e18ff */
[----:B------:R-:W-:Y:S01]  /*6f50*/  @P1 SHF.L.U32 R3, R71, 0x1f, RZ ;  /* 0x0000001f47031819 */ /* 0x000fe200000006ff */
[----:B------:R-:W-:Y:S06]  /*6f60*/  BRA.U !UP0, `(.L_x_117) ;  /* 0x0000000108247547 */ /* 0x000fec000b800000 */
[----:B------:R-:W-:Y:S01]  /*6f70*/  IMAD.U32 R4, RZ, RZ, UR49 ;  /* 0x00000031ff047e24 */ /* 0x000fe2000f8e00ff */
[----:B------:R-:W-:Y:S01]  /*6f80*/  MOV R0, UR37 ;  /* 0x0000002500007c02 */ /* 0x000fe20008000f00 */
[----:B------:R-:W-:Y:S03]  /*6f90*/  UIADD3 UR49, UPT, UPT, UR49, 0x1, URZ ;  /* 0x0000000131317890 */ /* 0x000fe6000fffe0ff */
[----:B------:R-:W-:Y:S01]  /*6fa0*/  @P1 LEA R4, R4, UR48, 0x3 ;  /* 0x0000003004041c11 */ /* 0x000fe2000f8e18ff */
[----:B------:R-:W-:Y:S04]  /*6fb0*/  UISETP.NE.AND UP0, UPT, UR49, 0x3, UPT ;  /* 0x000000033100788c */ /* 0x000fe8000bf05270 */
[----:B------:R-:W-:Y:S01]  /*6fc0*/  @P1 VIADD R4, R4, 0x68 ;  /* 0x0000006804041836 */ /* 0x000fe20000000000 */
[----:B------:R-:W-:Y:S04]  /*6fd0*/  USEL UR49, UR49, URZ, UP0 ;  /* 0x000000ff31317287 */ /* 0x000fe80008000000 */
[----:B------:R-:W-:Y:S04]  /*6fe0*/  @P1 PRMT R0, R0, 0x654, R4 ;  /* 0x0000065400001816 */ /* 0x000fe80000000004 */
[----:B------:R2:W-:Y:S04]  /*6ff0*/  @P1 SYNCS.ARRIVE.TRANS64.RED.A1T0 RZ, [R0+URZ], RZ ;  /* 0x000000ff00ff19a7 */ /* 0x0005e800081004ff */
.L_x_117:
[----:B------:R-:W4:Y:S01]  /*7000*/  @P1 SYNCS.PHASECHK.TRANS64.TRYWAIT P0, [R2+URZ+0x50], R3 ;  /* 0x00005003020015a7 */ /* 0x000f2200080011ff */
[----:B------:R-:W-:Y:S01]  /*7010*/  BSSY B1, `(.L_x_118) ;  /* 0x0000015000017945 */ /* 0x000fe20003800000 */
[----:B----4-:R-:W-:Y:S03]  /*7020*/  @P1 SEL R70, RZ, 0x1, !P0 ;  /* 0x00000001ff461807 */ /* 0x010fe60004000000 */
[----:B------:R-:W-:Y:S05]  /*7030*/  @!P1 BRA `(.L_x_119) ;  /* 0x0000000000489947 */ /* 0x000fea0003800000 */
[----:B------:R-:W-:Y:S01]  /*7040*/  ISETP.NE.AND P1, PT, R76, RZ, PT ;  /* 0x000000ff4c00720c */ /* 0x000fe20003f25270 */
[----:B------:R-:W-:Y:S01]  /*7050*/  BSSY B0, `(.L_x_120) ;  /* 0x000000a000007945 */ /* 0x000fe20003800000 */
[----:B------:R-:W-:Y:S11]  /*7060*/  ISETP.NE.AND P0, PT, R70, RZ, PT ;  /* 0x000000ff4600720c */ /* 0x000ff60003f05270 */
[----:B------:R-:W-:Y:S04]  /*7070*/  @P1 IMAD R69, R69, 0x2000, R103 ;  /* 0x0000200045451824 */ /* 0x000fe800078e0267 */
[----:B------:R-:W-:Y:S01]  /*7080*/  @P1 IMAD.IADD R4, R111, 0x1, R69 ;  /* 0x000000016f041824 */ /* 0x000fe200078e0245 */
[----:B------:R-:W-:Y:S03]  /*7090*/  @P1 IADD3 R3, PT, PT, R110, R69, RZ ;  /* 0x000000456e031210 */ /* 0x000fe60007ffe0ff */
[----:B--2---:R-:W-:Y:S01]  /*70a0*/  @P1 IMAD.IADD R0, R102, 0x1, R4 ;  /* 0x0000000166001824 */ /* 0x004fe200078e0204 */
[----:B------:R-:W-:Y:S06]  /*70b0*/  @P0 BRA `(.L_x_121) ;  /* 0x00000000000c0947 */ /* 0x000fec0003800000 */
[----:B------:R-:W-:Y:S04]  /*70c0*/  SHF.L.U32 R71, R71, 0x1f, RZ ;  /* 0x0000001f47477819 */ /* 0x000fe800000006ff */
[----:B------:R-:W2:Y:S02]  /*70d0*/  SYNCS.PHASECHK.TRANS64.TRYWAIT P0, [R2+URZ+0x50], R71 ;  /* 0x00005047020075a7 */ /* 0x000ea400080011ff */
[----:B--2---:R-:W-:Y:S05]  /*70e0*/  @!P0 BRA `(.L_x_122) ;  /* 0x00000018008c8947 */ /* 0x004fea0003800000 */
.L_x_121:
[----:B------:R-:W-:Y:S05]  /*70f0*/  BSYNC B0 ;  /* 0x0000000000007941 */ /* 0x000fea0003800000 */
.L_x_120:
[----:B------:R-:W-:Y:S11]  /*7100*/  ISETP.NE.AND P0, PT, R76, RZ, PT ;  /* 0x000000ff4c00720c */ /* 0x000ff60003f05270 */
[----:B------:R-:W-:Y:S02]  /*7110*/  @!UPT UIADD3 URZ, UPT, UPT, URZ, URZ, URZ ;  /* 0x000000fffffff290 */ /* 0x000fe4000fffe0ff */
[----:B------:R4:W1:Y:S04]  /*7120*/  @P0 LDS.128 R56, [R69] ;  /* 0x0000000045380984 */ /* 0x0008680000000c00 */
[----:B------:R4:W1:Y:S04]  /*7130*/  @P0 LDS.128 R72, [R3+0x20] ;  /* 0x0000200003480984 */ /* 0x0008680000000c00 */
[----:B------:R4:W1:Y:S04]  /*7140*/  @P0 LDS.128 R64, [R4+0x10] ;  /* 0x0000100004400984 */ /* 0x0008680000000c00 */
[----:B------:R4:W1:Y:S02]  /*7150*/  @P0 LDS.128 R80, [R0+0x10] ;  /* 0x0000100000500984 */ /* 0x0008640000000c00 */
.L_x_119:
[----:B------:R-:W-:Y:S05]  /*7160*/  BSYNC B1 ;  /* 0x0000000000017941 */ /* 0x000fea0003800000 */
.L_x_118:
[----:B--2-4-:R-:W-:Y:S05]  /*7170*/  VIADD R0, R48, 0x20 ;  /* 0x0000002030007836 */ /* 0x014fea0000000000 */
[----:B------:R-:W-:Y:S04]  /*7180*/  SHF.R.U32.HI R0, RZ, 0x15, R0 ;  /* 0x00000015ff007819 */ /* 0x000fe80000011600 */
[----:B------:R-:W-:Y:S11]  /*7190*/  LOP3.LUT P0, RZ, R0, 0x3, R96, 0x48, !PT ;  /* 0x0000000300ff7812 */ /* 0x000ff60007804860 */
[----:B------:R-:W-:Y:S02]  /*71a0*/  @!UPT UIADD3 URZ, UPT, UPT, URZ, URZ, URZ ;  /* 0x000000fffffff290 */ /* 0x000fe4000fffe0ff */
[----:B------:R-:W-:Y:S05]  /*71b0*/  @!P0 BRA `(.L_x_123) ;  /* 0x0000000000408947 */ /* 0x000fea0003800000 */
[----:B------:R-:W2:Y:S01]  /*71c0*/  LDCU.64 UR8, c[0x4][0x70] ;  /* 0x01000e00ff0877ac */ /* 0x000ea20008000a00 */
[----:B------:R-:W-:Y:S01]  /*71d0*/  MOV R3, 0x0 ;  /* 0x0000000000037802 */ /* 0x000fe20000000f00 */
[----:B------:R-:W-:Y:S02]  /*71e0*/  HFMA2 R12, -RZ, RZ, 0, 5.9604644775390625e-08 ;  /* 0x00000001ff0c7431 */ /* 0x000fe400000001ff */
[----:B-1----:R-:W-:Y:S02]  /*71f0*/  IMAD.MOV.U32 R8, RZ, RZ, 0x192 ;  /* 0x00000192ff087424 */ /* 0x002fe400078e00ff */
[----:B------:R-:W-:Y:S01]  /*7200*/  IMAD.MOV.U32 R13, RZ, RZ, RZ ;  /* 0x000000ffff0d7224 */ /* 0x000fe200078e00ff */
[----:B------:R-:W1:Y:S01]  /*7210*/  LDCU.64 UR6, c[0x4][0x78] ;  /* 0x01000f00ff0677ac */ /* 0x000e620008000a00 */
[----:B------:R-:W4:Y:S01]  /*7220*/  LDC.64 R2, c[0x4][R3] ;  /* 0x0100000003027b82 */ /* 0x000f220000000a00 */
[----:B------:R-:W5:Y:S01]  /*7230*/  LDCU.64 UR4, c[0x4][0x10] ;  /* 0x01000200ff0477ac */ /* 0x000f620008000a00 */
[----:B--2---:R-:W-:Y:S01]  /*7240*/  MOV R5, UR9 ;  /* 0x0000000900057c02 */ /* 0x004fe20008000f00 */
[----:B------:R-:W-:Y:S01]  /*7250*/  IMAD.U32 R4, RZ, RZ, UR8 ;  /* 0x00000008ff047e24 */ /* 0x000fe2000f8e00ff */
[----:B-1----:R-:W-:Y:S01]  /*7260*/  MOV R7, UR7 ;  /* 0x0000000700077c02 */ /* 0x002fe20008000f00 */
[----:B------:R-:W-:Y:S01]  /*7270*/  IMAD.U32 R6, RZ, RZ, UR6 ;  /* 0x00000006ff067e24 */ /* 0x000fe2000f8e00ff */
[----:B-----5:R-:W-:Y:S01]  /*7280*/  MOV R11, UR5 ;  /* 0x00000005000b7c02 */ /* 0x020fe20008000f00 */
[----:B------:R-:W-:Y:S02]  /*7290*/  IMAD.U32 R10, RZ, RZ, UR4 ;  /* 0x00000004ff0a7e24 */ /* 0x000fe4000f8e00ff */
[----:B------:R-:W-:Y:S07]  /*72a0*/  LEPC R20, `(.L_x_123) ;  /* 0x000000001014794e */ /* 0x000fee0000000000 */
[----:B---34-:R-:W-:Y:S05]  /*72b0*/  CALL.ABS.NOINC R2 ;  /* 0x0000000002007343 */ /* 0x018fea0003c00000 */
.L_x_123:
[----:B------:R-:W-:Y:S01]  /*72c0*/  ISETP.NE.AND P0, PT, R104, RZ, PT ;  /* 0x000000ff6800720c */ /* 0x000fe20003f05270 */
[----:B------:R-:W-:Y:S05]  /*72d0*/  WARPSYNC.ALL ;  /* 0x0000000000007948 */ /* 0x000fea0003800000 */
[----:B------:R-:W-:Y:S01]  /*72e0*/  R2UR UR4, R48 ;  /* 0x00000000300472ca */ /* 0x000fe200000e0000 */
[----:B------:R-:W-:Y:S01]  /*72f0*/  USHF.L.U32 UR8, UR43, 0xd, URZ ;  /* 0x0000000d2b087899 */ /* 0x000fe200080006ff */
[--C-:B-1----:R-:W-:Y:S01]  /*7300*/  HADD2.F32 R48, -RZ, R56.reuse.H0_H0 ;  /* 0x20000038ff307230 */ /* 0x102fe20000004100 */
[----:B------:R-:W-:Y:S01]  /*7310*/  IADD3 R106, PT, PT, R106, 0xd0, RZ ;  /* 0x000000d06a6a7810 */ /* 0x000fe20007ffe0ff */
[----:B------:R-:W-:Y:S01]  /*7320*/  HADD2.F32 R50, -RZ, R56.H1_H1 ;  /* 0x30000038ff327230 */ /* 0x000fe20000004100 */
[----:B------:R-:W-:Y:S01]  /*7330*/  BSSY.RECONVERGENT B0, `(.L_x_124) ;  /* 0x000008b000007945 */ /* 0x000fe20003800200 */
[--C-:B------:R-:W-:Y:S01]  /*7340*/  HADD2.F32 R51, -RZ, R57.reuse.H0_H0 ;  /* 0x20000039ff337230 */ /* 0x100fe20000004100 */
[----:B------:R-:W-:Y:S01]  /*7350*/  IADD3 R0, PT, PT, R103, UR8, RZ ;  /* 0x0000000867007c10 */ /* 0x000fe2000fffe0ff */
[----:B------:R-:W-:Y:S01]  /*7360*/  HADD2.F32 R52, -RZ, R57.H1_H1 ;  /* 0x30000039ff347230 */ /* 0x000fe20000004100 */
[----:B------:R-:W-:Y:S01]  /*7370*/  LOP3.LUT R106, R106, 0xfefffff8, RZ, 0xc0, !PT ;  /* 0xfefffff86a6a7812 */ /* 0x000fe200078ec0ff */
[--C-:B------:R-:W-:Y:S01]  /*7380*/  HADD2.F32 R53, -RZ, R58.reuse.H0_H0 ;  /* 0x2000003aff357230 */ /* 0x100fe20000004100 */
[-C--:B------:R-:W-:Y:S01]  /*7390*/  IADD3 R111, PT, PT, R111, R0.reuse, RZ ;  /* 0x000000006f6f7210 */ /* 0x080fe20007ffe0ff */
[----:B------:R-:W-:Y:S01]  /*73a0*/  HADD2.F32 R54, -RZ, R58.H1_H1 ;  /* 0x3000003aff367230 */ /* 0x000fe20000004100 */
[----:B------:R-:W1:Y:S01]  /*73b0*/  LDTM.x32 R4, tmem[UR4+0x20] ;  /* 0x00002004000479ee */ /* 0x000e6200082c0000 */
[----:B------:R-:W-:Y:S01]  /*73c0*/  NOP ;  /* 0x0000000000007918 */ /* 0x000fe20000000000 */
[----:B-1----:R1:W-:Y:S01]  /*73d0*/  SYNCS.ARRIVE.TRANS64.RED.A1T0 RZ, [R106+URZ], RZ ;  /* 0x000000ff6aff79a7 */ /* 0x0023e200081004ff */
[----:B------:R-:W-:Y:S01]  /*73e0*/  IADD3 R110, PT, PT, R110, R0, RZ ;  /* 0x000000006e6e7210 */ /* 0x000fe20007ffe0ff */
[--C-:B------:R-:W-:Y:S02]  /*73f0*/  HADD2.F32 R55, -RZ, R59.reuse.H0_H0 ;  /* 0x2000003bff377230 */ /* 0x100fe40000004100 */
[----:B------:R-:W-:Y:S02]  /*7400*/  HADD2.F32 R56, -RZ, R59.H1_H1 ;  /* 0x3000003bff387230 */ /* 0x000fe40000004100 */
[--C-:B------:R-:W-:Y:S02]  /*7410*/  HADD2.F32 R57, -RZ, R64.reuse.H0_H0 ;  /* 0x20000040ff397230 */ /* 0x100fe40000004100 */
[----:B------:R-:W-:Y:S02]  /*7420*/  HADD2.F32 R58, -RZ, R64.H1_H1 ;  /* 0x30000040ff3a7230 */ /* 0x000fe40000004100 */
[--C-:B------:R-:W-:Y:S02]  /*7430*/  HADD2.F32 R59, -RZ, R65.reuse.H0_H0 ;  /* 0x20000041ff3b7230 */ /* 0x100fe40000004100 */
[----:B---3--:R-:W-:Y:S02]  /*7440*/  HADD2.F32 R60, -RZ, R65.H1_H1 ;  /* 0x30000041ff3c7230 */ /* 0x008fe40000004100 */
[--C-:B------:R-:W-:Y:S02]  /*7450*/  HADD2.F32 R61, -RZ, R66.reuse.H0_H0 ;  /* 0x20000042ff3d7230 */ /* 0x100fe40000004100 */
[----:B------:R-:W-:Y:S02]  /*7460*/  HADD2.F32 R62, -RZ, R66.H1_H1 ;  /* 0x30000042ff3e7230 */ /* 0x000fe40000004100 */
[--C-:B------:R-:W-:Y:S02]  /*7470*/  HADD2.F32 R63, -RZ, R67.reuse.H0_H0 ;  /* 0x20000043ff3f7230 */ /* 0x100fe40000004100 */
[----:B------:R-:W-:Y:S02]  /*7480*/  HADD2.F32 R64, -RZ, R67.H1_H1 ;  /* 0x30000043ff407230 */ /* 0x000fe40000004100 */
[C---:B------:R-:W-:Y:S01]  /*7490*/  FMUL R4, R47.reuse, R4 ;  /* 0x000000042f047220 */ /* 0x040fe20000400000 */
[C---:B------:R-:W-:Y:S01]  /*74a0*/  FMUL R5, R47.reuse, R5 ;  /* 0x000000052f057220 */ /* 0x040fe20000400000 */
[C---:B------:R-:W-:Y:S01]  /*74b0*/  FMUL R6, R47.reuse, R6 ;  /* 0x000000062f067220 */ /* 0x040fe20000400000 */
[----:B------:R-:W-:Y:S01]  /*74c0*/  FMUL R7, R47, R7 ;  /* 0x000000072f077220 */ /* 0x000fe20000400000 */
[C---:B------:R-:W-:Y:S01]  /*74d0*/  FFMA R4, R49.reuse, R48, R4 ;  /* 0x0000003031047223 */ /* 0x040fe20000000004 */
[C---:B------:R-:W-:Y:S01]  /*74e0*/  FFMA R5, R49.reuse, R50, R5 ;  /* 0x0000003231057223 */ /* 0x040fe20000000005 */
[C---:B------:R-:W-:Y:S01]  /*74f0*/  FFMA R6, R49.reuse, R51, R6 ;  /* 0x0000003331067223 */ /* 0x040fe20000000006 */
[----:B------:R-:W-:Y:S01]  /*7500*/  FFMA R7, R49, R52, R7 ;  /* 0x0000003431077223 */ /* 0x000fe20000000007 */
[C---:B------:R-:W-:Y:S01]  /*7510*/  FMUL R8, R47.reuse, R8 ;  /* 0x000000082f087220 */ /* 0x040fe20000400000 */
[----:B------:R-:W-:Y:S01]  /*7520*/  FMUL R9, R47, R9 ;  /* 0x000000092f097220 */ /* 0x000fe20000400000 */
[----:B------:R-:W-:Y:S01]  /*7530*/  F2FP.F16.F32.PACK_AB R4, R5, R4 ;  /* 0x000000040504723e */ /* 0x000fe200000000ff */
[----:B------:R-:W-:Y:S01]  /*7540*/  FMUL R10, R47, R10 ;  /* 0x0000000a2f0a7220 */ /* 0x000fe20000400000 */
[----:B------:R-:W-:Y:S01]  /*7550*/  F2FP.F16.F32.PACK_AB R5, R7, R6 ;  /* 0x000000060705723e */ /* 0x000fe200000000ff */
[C---:B------:R-:W-:Y:S01]  /*7560*/  FFMA R8, R49.reuse, R53, R8 ;  /* 0x0000003531087223 */ /* 0x040fe20000000008 */
[C---:B------:R-:W-:Y:S01]  /*7570*/  FFMA R9, R49.reuse, R54, R9 ;  /* 0x0000003631097223 */ /* 0x040fe20000000009 */
[----:B------:R-:W-:Y:S01]  /*7580*/  FFMA R10, R49, R55, R10 ;  /* 0x00000037310a7223 */ /* 0x000fe2000000000a */
[C---:B------:R-:W-:Y:S01]  /*7590*/  FMUL R11, R47.reuse, R11 ;  /* 0x0000000b2f0b7220 */ /* 0x040fe20000400000 */
[C---:B------:R-:W-:Y:S01]  /*75a0*/  FMUL R0, R47.reuse, R12 ;  /* 0x0000000c2f007220 */ /* 0x040fe20000400000 */
[----:B------:R-:W-:Y:S01]  /*75b0*/  FMUL R2, R47, R13 ;  /* 0x0000000d2f027220 */ /* 0x000fe20000400000 */
[----:B------:R-:W-:Y:S01]  /*75c0*/  F2FP.F16.F32.PACK_AB R6, R9, R8 ;  /* 0x000000080906723e */ /* 0x000fe200000000ff */
[C---:B------:R-:W-:Y:S01]  /*75d0*/  FFMA R11, R49.reuse, R56, R11 ;  /* 0x00000038310b7223 */ /* 0x040fe2000000000b */
[C---:B------:R-:W-:Y:S01]  /*75e0*/  FFMA R0, R49.reuse, R57, R0 ;  /* 0x0000003931007223 */ /* 0x040fe20000000000 */
[----:B------:R-:W-:Y:S01]  /*75f0*/  FFMA R2, R49, R58, R2 ;  /* 0x0000003a31027223 */ /* 0x000fe20000000002 */
[C---:B------:R-:W-:Y:S01]  /*7600*/  FMUL R3, R47.reuse, R14 ;  /* 0x0000000e2f037220 */ /* 0x040fe20000400000 */
[C---:B------:R-:W-:Y:S01]  /*7610*/  FMUL R15, R47.reuse, R15 ;  /* 0x0000000f2f0f7220 */ /* 0x040fe20000400000 */
[C---:B------:R-:W-:Y:S01]  /*7620*/  FMUL R12, R47.reuse, R16 ;  /* 0x000000102f0c7220 */ /* 0x040fe20000400000 */
[----:B------:R-:W-:Y:S01]  /*7630*/  FMUL R13, R47, R17 ;  /* 0x000000112f0d7220 */ /* 0x000fe20000400000 */
[----:B------:R-:W-:Y:S01]  /*7640*/  FFMA R3, R49, R59, R3 ;  /* 0x0000003b31037223 */ /* 0x000fe20000000003 */
[----:B------:R-:W-:Y:S01]  /*7650*/  FMUL R14, R47, R18 ;  /* 0x000000122f0e7220 */ /* 0x000fe20000400000 */
[----:B------:R-:W-:Y:S01]  /*7660*/  FFMA R15, R49, R60, R15 ;  /* 0x0000003c310f7223 */ /* 0x000fe2000000000f */
[--C-:B------:R-:W-:Y:S02]  /*7670*/  HADD2.F32 R65, -RZ, R72.reuse.H0_H0 ;  /* 0x20000048ff417230 */ /* 0x100fe40000004100 */
[----:B------:R-:W-:Y:S01]  /*7680*/  FMUL R19, R47, R19 ;  /* 0x000000132f137220 */ /* 0x000fe20000400000 */
[----:B------:R-:W-:Y:S01]  /*7690*/  F2FP.F16.F32.PACK_AB R7, R11, R10 ;  /* 0x0000000a0b07723e */ /* 0x000fe200000000ff */
[----:B------:R-:W-:Y:S01]  /*76a0*/  FFMA R12, R49, R61, R12 ;  /* 0x0000003d310c7223 */ /* 0x000fe2000000000c */
[----:B------:R-:W-:Y:S02]  /*76b0*/  HADD2.F32 R66, -RZ, R72.H1_H1 ;  /* 0x30000048ff427230 */ /* 0x000fe40000004100 */
[----:B------:R-:W-:Y:S01]  /*76c0*/  FMUL R16, R47, R20 ;  /* 0x000000142f107220 */ /* 0x000fe20000400000 */
[----:B------:R-:W-:Y:S01]  /*76d0*/  FFMA R13, R49, R62, R13 ;  /* 0x0000003e310d7223 */ /* 0x000fe2000000000d */
[----:B------:R1:W-:Y:S01]  /*76e0*/  STS.128 [R103+UR8], R4 ;  /* 0x0000000467007988 */ /* 0x0003e20008000c08 */
[--C-:B------:R-:W-:Y:S02]  /*76f0*/  HADD2.F32 R67, -RZ, R73.reuse.H0_H0 ;  /* 0x20000049ff437230 */ /* 0x100fe40000004100 */
[----:B------:R-:W-:Y:S01]  /*7700*/  FMUL R17, R47, R21 ;  /* 0x000000152f117220 */ /* 0x000fe20000400000 */
[----:B------:R-:W-:Y:S01]  /*7710*/  FFMA R14, R49, R63, R14 ;  /* 0x0000003f310e7223 */ /* 0x000fe2000000000e */
[----:B------:R-:W-:Y:S02]  /*7720*/  HADD2.F32 R68, -RZ, R73.H1_H1 ;  /* 0x30000049ff447230 */ /* 0x000fe40000004100 */
[----:B------:R-:W-:Y:S01]  /*7730*/  FMUL R18, R47, R22 ;  /* 0x000000162f127220 */ /* 0x000fe20000400000 */
[----:B------:R-:W-:Y:S01]  /*7740*/  FFMA R19, R49, R64, R19 ;  /* 0x0000004031137223 */ /* 0x000fe20000000013 */
        /* <DEDUP_REMOVED lines=14> */
[----:B------:R-:W-:Y:S01]  /*7830*/  F2FP.F16.F32.PACK_AB R8, R2, R0 ;  /* 0x000000000208723e */ /* 0x000fe200000000ff */
[----:B------:R-:W-:Y:S01]  /*7840*/  FFMA R20, R49, R69, R20 ;  /* 0x0000004531147223 */ /* 0x000fe20000000014 */
[----:B------:R-:W-:Y:S01]  /*7850*/  F2FP.F16.F32.PACK_AB R9, R15, R3 ;  /* 0x000000030f09723e */ /* 0x000fe200000000ff */
[----:B------:R-:W-:Y:S01]  /*7860*/  HADD2.F32 R74, -RZ, R80.H1_H1 ;  /* 0x30000050ff4a7230 */ /* 0x000fe20000004100 */
[----:B------:R-:W-:Y:S01]  /*7870*/  F2FP.F16.F32.PACK_AB R10, R13, R12 ;  /* 0x0000000c0d0a723e */ /* 0x000fe200000000ff */
[----:B------:R-:W-:Y:S01]  /*7880*/  FMUL R24, R47, R28 ;  /* 0x0000001c2f187220 */ /* 0x000fe20000400000 */
[----:B------:R-:W-:Y:S01]  /*7890*/  F2FP.F16.F32.PACK_AB R11, R19, R14 ;  /* 0x0000000e130b723e */ /* 0x000fe200000000ff */
[----:B------:R-:W-:Y:S01]  /*78a0*/  FFMA R21, R49, R70, R21 ;  /* 0x0000004631157223 */ /* 0x000fe20000000015 */
[--C-:B------:R-:W-:Y:S02]  /*78b0*/  HADD2.F32 R75, -RZ, R81.reuse.H0_H0 ;  /* 0x20000051ff4b7230 */ /* 0x100fe40000004100 */
[----:B------:R-:W-:Y:S01]  /*78c0*/  FMUL R25, R47, R29 ;  /* 0x0000001d2f197220 */ /* 0x000fe20000400000 */
[----:B------:R-:W-:Y:S01]  /*78d0*/  FFMA R22, R49, R71, R22 ;  /* 0x0000004731167223 */ /* 0x000fe20000000016 */
[----:B------:R1:W-:Y:S01]  /*78e0*/  STS.128 [R111+0x10], R8 ;  /* 0x000010086f007388 */ /* 0x0003e20000000c00 */
        /* <DEDUP_REMOVED lines=28> */
[----:B------:R-:W-:Y:S02]  /*7ab0*/  F2FP.F16.F32.PACK_AB R27, R35, R30 ;  /* 0x0000001e231b723e */ /* 0x000fe400000000ff */
[----:B------:R-:W-:Y:S05]  /*7ac0*/  IADD3 R0, PT, PT, R102, R111, RZ ;  /* 0x0000006f66007210 */ /* 0x000fea0007ffe0ff */
        /* <DEDUP_REMOVED lines=9> */
[----:B------:R-:W-:Y:S02]  /*7b60*/  UIADD3 UR10, UP0, UPT, UR54, 0x680, URZ ;  /* 0x00000680360a7890 */ /* 0x000fe4000ff1e0ff */
[----:B------:R-:W-:Y:S02]  /*7b70*/  UIADD3 UR5, UPT, UPT, UR41, 0x20, URZ ;  /* 0x0000002029057890 */ /* 0x000fe4000fffe0ff */
[----:B------:R-:W-:Y:S02]  /*7b80*/  UIADD3 UR4, UPT, UPT, UR48, 0x200, UR8 ;  /* 0x0000020030047890 */ /* 0x000fe4000fffe008 */
[----:B------:R-:W-:Y:S01]  /*7b90*/  UIADD3.X UR11, UPT, UPT, URZ, UR55, URZ, UP0, !UPT ;  /* 0x00000037ff0b7290 */ /* 0x000fe200087fe4ff */
[----:B------:R-:W-:Y:S01]  /*7ba0*/  UMOV UR6, UR42 ;  /* 0x0000002a00067c82 */ /* 0x000fe20008000000 */
[----:B------:R-:W-:Y:S07]  /*7bb0*/  UMOV UR7, UR36 ;  /* 0x0000002400077c82 */ /* 0x000fee0008000000 */
[----:B------:R2:W-:Y:S02]  /*7bc0*/  UTMASTG.3D [UR4], [UR10] ;  /* 0x000000040a0073b5 */ /* 0x0005e40008010000 */
[----:B--2---:R0:W-:Y:S02]  /*7bd0*/  UTMACMDFLUSH ;  /* 0x00000000000079b7 */ /* 0x0041e40000000000 */
.L_x_125:
[----:B------:R-:W-:Y:S05]  /*7be0*/  BSYNC.RECONVERGENT B0 ;  /* 0x0000000000007941 */ /* 0x000fea0003800200 */
.L_x_124:
[----:B------:R-:W-:Y:S01]  /*7bf0*/  UIADD3 UR43, UPT, UPT, UR43, 0x1, URZ ;  /* 0x000000012b2b7890 */ /* 0x000fe2000fffe0ff */
[----:B------:R-:W-:Y:S03]  /*7c00*/  BSSY.RECONVERGENT B0, `(.L_x_126) ;  /* 0x0000008000007945 */ /* 0x000fe60003800200 */
[----:B------:R-:W-:Y:S04]  /*7c10*/  UISETP.NE.AND UP0, UPT, UR43, 0x3, UPT ;  /* 0x000000032b00788c */ /* 0x000fe8000bf05270 */
[----:B------:R-:W-:Y:S02]  /*7c20*/  UISETP.EQ.XOR UP1, UPT, UR40, 0x3, !UP0 ;  /* 0x000000032800788c */ /* 0x000fe4000c722a70 */
[----:B------:R-:W-:Y:S02]  /*7c30*/  USEL UR56, UR43, URZ, UP0 ;  /* 0x000000ff2b387287 */ /* 0x000fe40008000000 */
[----:B------:R-:W-:Y:S04]  /*7c40*/  USEL UR4, URZ, 0x1, !UP1 ;  /* 0x00000001ff047887 */ /* 0x000fe8000c800000 */
[----:B------:R-:W-:Y:S01]  /*7c50*/  ULOP3.LUT UR51, UR51, UR4, URZ, 0x3c, !UPT ;  /* 0x0000000433337292 */ /* 0x000fe2000f8e3cff */
[----:B------:R-:W-:Y:S11]  /*7c60*/  @P0 BRA `(.L_x_127) ;  /* 0x0000000000040947 */ /* 0x000ff60003800000 */
[----:B------:R-:W-:Y:S04]  /*7c70*/  DEPBAR.LE SB0, 0x1 ;  /* 0x000080400000791a */ /* 0x000fe80000000000 */
.L_x_127:
[----:B------:R-:W-:Y:S05]  /*7c80*/  BSYNC.RECONVERGENT B0 ;  /* 0x0000000000007941 */ /* 0x000fea0003800200 */
.L_x_126:
[----:B------:R-:W-:Y:S01]  /*7c90*/  BAR.SYNC.DEFER_BLOCKING 0x1, 0x80 ;  /* 0x0042000000007b1d */ /* 0x000fe20000010000 */
[----:B------:R-:W-:Y:S01]  /*7ca0*/  UISETP.NE.AND UP0, UPT, UR50, -0x2, UPT ;  /* 0xfffffffe3200788c */ /* 0x000fe2000bf05270 */
[----:B------:R-:W-:Y:S08]  /*7cb0*/  IADD3 R45, PT, PT, R45, 0x1, RZ ;  /* 0x000000012d2d7810 */ /* 0x000ff00007ffe0ff */
[----:B------:R-:W-:Y:S05]  /*7cc0*/  BRA.U !UP0, `(.L_x_128) ;  /* 0x0000000108287547 */ /* 0x000fea000b800000 */
[----:B------:R-:W-:Y:S01]  /*7cd0*/  ISETP.NE.AND P0, PT, R109, RZ, PT ;  /* 0x000000ff6d00720c */ /* 0x000fe20003f05270 */
[----:B------:R-:W-:Y:S01]  /*7ce0*/  IMAD.U32 R2, RZ, RZ, UR49 ;  /* 0x00000031ff027e24 */ /* 0x000fe2000f8e00ff */
[----:B------:R-:W-:Y:S01]  /*7cf0*/  UIADD3 UR49, UPT, UPT, UR49, 0x1, URZ ;  /* 0x0000000131317890 */ /* 0x000fe2000fffe0ff */
[----:B-1----:R-:W-:Y:S03]  /*7d00*/  IMAD.U32 R0, RZ, RZ, UR37 ;  /* 0x00000025ff007e24 */ /* 0x002fe6000f8e00ff */
[----:B------:R-:W-:Y:S04]  /*7d10*/  UISETP.NE.AND UP0, UPT, UR49, 0x3, UPT ;  /* 0x000000033100788c */ /* 0x000fe8000bf05270 */
[----:B------:R-:W-:Y:S03]  /*7d20*/  USEL UR49, UR49, URZ, UP0 ;  /* 0x000000ff31317287 */ /* 0x000fe60008000000 */
[----:B------:R-:W-:Y:S05]  /*7d30*/  @P0 LEA R2, R2, UR48, 0x3 ;  /* 0x0000003002020c11 */ /* 0x000fea000f8e18ff */
[----:B------:R-:W-:Y:S05]  /*7d40*/  @P0 VIADD R2, R2, 0x68 ;  /* 0x0000006802020836 */ /* 0x000fea0000000000 */
[----:B------:R-:W-:Y:S04]  /*7d50*/  @P0 PRMT R0, R0, 0x654, R2 ;  /* 0x0000065400000816 */ /* 0x000fe80000000002 */
[----:B------:R2:W-:Y:S03]  /*7d60*/  @P0 SYNCS.ARRIVE.TRANS64.RED.A1T0 RZ, [R0+URZ], RZ ;  /* 0x000000ff00ff09a7 */ /* 0x0005e600081004ff */
.L_x_128:
[----:B------:R-:W-:Y:S01]  /*7d70*/  ISETP.NE.AND P2, PT, R105, RZ, PT ;  /* 0x000000ff6900720c */ /* 0x000fe20003f45270 */
[----:B------:R-:W-:Y:S01]  /*7d80*/  UIADD3 UR50, UPT, UPT, UR50, 0x2, URZ ;  /* 0x0000000232327890 */ /* 0x000fe2000fffe0ff */
[----:B------:R-:W-:Y:S01]  /*7d90*/  ISETP.NE.AND P0, PT, R108, 0x2, PT ;  /* 0x000000026c00780c */ /* 0x000fe20003f05270 */
[----:B------:R-:W-:Y:S01]  /*7da0*/  IMAD.IADD R15, R43, 0x1, R90 ;  /* 0x000000012b0f7824 */ /* 0x000fe200078e025a */
[----:B------:R-:W-:Y:S01]  /*7db0*/  ISETP.NE.AND P1, PT, R45, 0x4, PT ;  /* 0x000000042d00780c */ /* 0x000fe20003f25270 */
[----:B------:R-:W-:Y:S01]  /*7dc0*/  IMAD.IADD R14, R44, 0x1, R91 ;  /* 0x000000012c0e7824 */ /* 0x000fe200078e025b */
[----:B------:R-:W-:Y:S02]  /*7dd0*/  SEL R2, RZ, 0x1, P0 ;  /* 0x00000001ff027807 */ /* 0x000fe40000000000 */
[----:B-12---:R-:W-:Y:S02]  /*7de0*/  SEL R0, RZ, 0x1, P1 ;  /* 0x00000001ff007807 */ /* 0x006fe40000800000 */
[----:B------:R-:W-:Y:S02]  /*7df0*/  LOP3.LUT R100, R100, R2, RZ, 0x3c, !PT ;  /* 0x0000000264647212 */ /* 0x000fe400078e3cff */
[----:B------:R-:W-:Y:S02]  /*7e00*/  LOP3.LUT R101, R101, R0, RZ, 0x3c, !PT ;  /* 0x0000000065657212 */ /* 0x000fe400078e3cff */
[----:B------:R-:W-:Y:S02]  /*7e10*/  @P2 R2UR UR36, R99 ;  /* 0x00000000632422ca */ /* 0x000fe400000e0000 */
[----:B------:R-:W-:Y:S02]  /*7e20*/  SEL R108, R108, RZ, P0 ;  /* 0x000000ff6c6c7207 */ /* 0x000fe40000000000 */
[----:B------:R-:W-:Y:S01]  /*7e30*/  SEL R45, R45, RZ, P1 ;  /* 0x000000ff2d2d7207 */ /* 0x000fe20000800000 */
[----:B------:R-:W-:Y:S10]  /*7e40*/  @P2 BRA `(.L_x_129) ;  /* 0xffffffd800082947 */ /* 0x000ff4000383ffff */
[----:B------:R-:W-:-:S09]  /*7e50*/  UISETP.NE.AND UP0, UPT, UR53, URZ, UPT ;  /* 0x000000ff3500728c */ /* 0x000fd2000bf05270 */
[----:B------:R-:W-:Y:S05]  /*7e60*/  BRA.U !UP0, `(.L_x_130) ;  /* 0x0000000108487547 */ /* 0x000fea000b800000 */
[----:B------:R-:W1:Y:S02]  /*7e70*/  LDCU.64 UR4, c[0x0][0x890] ;  /* 0x00011200ff0477ac */ /* 0x000e640008000a00 */
[----:B-1----:R-:W-:-:S04]  /*7e80*/  UISETP.NE.U32.AND UP0, UPT, UR4, URZ, UPT ;  /* 0x000000ff0400728c */ /* 0x002fc8000bf05070 */
[----:B------:R-:W-:-:S09]  /*7e90*/  UISETP.NE.AND.EX UP0, UPT, UR5, URZ, UPT, UP0 ;  /* 0x000000ff0500728c */ /* 0x000fd2000bf05300 */
[----:B------:R-:W-:Y:S05]  /*7ea0*/  BRA.U UP0, `(.L_x_131) ;  /* 0x00000001000c7547 */ /* 0x000fea000b800000 */
[----:B------:R-:W-:-:S13]  /*7eb0*/  FSETP.NEU.AND P0, PT, R49, RZ, PT ;  /* 0x000000ff3100720b */ /* 0x000fda0003f0d000 */
[----:B------:R-:W-:Y:S05]  /*7ec0*/  @!P0 EXIT ;  /* 0x000000000000894d */ /* 0x000fea0003800000 */
[----:B------:R-:W-:Y:S05]  /*7ed0*/  BRA `(.L_x_130) ;  /* 0x00000000002c7947 */ /* 0x000fea0003800000 */
.L_x_131:
[----:B------:R-:W-:Y:S01]  /*7ee0*/  ISETP.NE.AND P0, PT, R107, RZ, PT ;  /* 0x000000ff6b00720c */ /* 0x000fe20003f05270 */
[----:B------:R-:W-:-:S12]  /*7ef0*/  BSSY.RECONVERGENT B0, `(.L_x_130) ;  /* 0x0000009000007945 */ /* 0x000fd80003800200 */
[----:B------:R-:W-:Y:S05]  /*7f00*/  @P0 BRA `(.L_x_132) ;  /* 0x0000000000140947 */ /* 0x000fea0003800000 */
[----:B------:R-:W1:Y:S02]  /*7f10*/  LDCU.64 UR4, c[0x0][0x888] ;  /* 0x00011100ff0477ac */ /* 0x000e640008000a00 */
[----:B-1----:R-:W-:-:S04]  /*7f20*/  ISETP.NE.U32.AND P0, PT, RZ, UR4, PT ;  /* 0x00000004ff007c0c */ /* 0x002fc8000bf05070 */
[----:B------:R-:W-:-:S13]  /*7f30*/  ISETP.NE.AND.EX P0, PT, RZ, UR5, PT, P0 ;  /* 0x00000005ff007c0c */ /* 0x000fda000bf05300 */
[----:B------:R-:W-:Y:S05]  /*7f40*/  @!P0 EXIT ;  /* 0x000000000000894d */ /* 0x000fea0003800000 */
[----:B------:R-:W-:Y:S05]  /*7f50*/  BRA `(.L_x_133) ;  /* 0x0000000000087947 */ /* 0x000fea0003800000 */
.L_x_132:
[----:B------:R-:W-:-:S13]  /*7f60*/  FSETP.NEU.AND P0, PT, R49, RZ, PT ;  /* 0x000000ff3100720b */ /* 0x000fda0003f0d000 */
[----:B------:R-:W-:Y:S05]  /*7f70*/  @!P0 EXIT ;  /* 0x000000000000894d */ /* 0x000fea0003800000 */
.L_x_133:
[----:B------:R-:W-:Y:S05]  /*7f80*/  BSYNC.RECONVERGENT B0 ;  /* 0x0000000000007941 */ /* 0x000fea0003800200 */
.L_x_130:
[----:B------:R-:W-:Y:S01]  /*7f90*/  ULEA UR4, UR49, UR48, 0x3 ;  /* 0x0000003031047291 */ /* 0x000fe2000f8e18ff */
[----:B------:R-:W-:-:S04]  /*7fa0*/  DEPBAR.LE SB0, 0x0 ;  /* 0x000080000000791a */ /* 0x000fc80000000000 */
[----:B------:R-:W-:-:S04]  /*7fb0*/  UIADD3 UR4, UPT, UPT, UR4, 0x68, URZ ;  /* 0x0000006804047890 */ /* 0x000fc8000fffe0ff */
[----:B------:R-:W-:-:S09]  /*7fc0*/  UPRMT UR4, UR37, 0x654, UR4 ;  /* 0x0000065425047896 */ /* 0x000fd20008000004 */
[----:B------:R-:W-:Y:S01]  /*7fd0*/  SYNCS.ARRIVE.TRANS64.RED.A1T0 RZ, [UR4], RZ ;  /* 0x000000ffffff79a7 */ /* 0x000fe20008100404 */
[----:B------:R-:W-:Y:S05]  /*7fe0*/  EXIT ;  /* 0x000000000000794d */ /* 0x000fea0003800000 */
.L_x_24:
[----:B--2---:R2:W4:Y:S02]  /*7ff0*/  SYNCS.PHASECHK.TRANS64.TRYWAIT P0, [R2+URZ+0x100], R3 ;  /* 0x00010003020075a7 */ /* 0x00452400080011ff */
[----:B----4-:R-:W-:Y:S05]  /*8000*/  @!P0 NANOSLEEP.SYNCS 0x989680 ;  /* 0x009896800000895d */ /* 0x010fea0003900000 */
[----:B------:R-:W4:Y:S02]  /*8010*/  @!P0 SYNCS.PHASECHK.TRANS64 P0, [R2+URZ+0x100], R3 ;  /* 0x00010003020085a7 */ /* 0x000f2400080010ff */
[----:B----4-:R-:W-:Y:S05]  /*8020*/  @!P0 BRA `(.L_x_24) ;  /* 0xfffffffc00f08947 */ /* 0x010fea000383ffff */
[----:B------:R-:W-:Y:S05]  /*8030*/  BRA `(.L_x_134) ;  /* 0xffffff9400f47947 */ /* 0x000fea000383ffff */
.L_x_27:
[----:B------:R-:W-:-:S07]  /*8040*/  MOV R2, UR33 ;  /* 0x0000002100027c02 */ /* 0x000fce0008000f00 */
.L_x_135:
[----:B-1----:R1:W2:Y:S02]  /*8050*/  SYNCS.PHASECHK.TRANS64.TRYWAIT P0, [R2+URZ+0x28], R4 ;  /* 0x00002804020075a7 */ /* 0x0022a400080011ff */
[----:B--2---:R-:W-:Y:S05]  /*8060*/  @!P0 NANOSLEEP.SYNCS 0x989680 ;  /* 0x009896800000895d */ /* 0x004fea0003900000 */
[----:B------:R-:W2:Y:S02]  /*8070*/  @!P0 SYNCS.PHASECHK.TRANS64 P0, [R2+URZ+0x28], R4 ;  /* 0x00002804020085a7 */ /* 0x000ea400080010ff */
[----:B--2---:R-:W-:Y:S05]  /*8080*/  @!P0 BRA `(.L_x_135) ;  /* 0xfffffffc00f08947 */ /* 0x004fea000383ffff */
[----:B------:R-:W-:Y:S05]  /*8090*/  BRA `(.L_x_26) ;  /* 0xffffff98005c7947 */ /* 0x000fea000383ffff */
.L_x_34:
[----:B-1----:R-:W-:-:S07]  /*80a0*/  MOV R2, UR33 ;  /* 0x0000002100027c02 */ /* 0x002fce0008000f00 */
.L_x_136:
[----:B-1----:R1:W2:Y:S02]  /*80b0*/  SYNCS.PHASECHK.TRANS64.TRYWAIT P0, [R2+URZ+0x28], R4 ;  /* 0x00002804020075a7 */ /* 0x0022a400080011ff */
[----:B--2---:R-:W-:Y:S05]  /*80c0*/  @!P0 NANOSLEEP.SYNCS 0x989680 ;  /* 0x009896800000895d */ /* 0x004fea0003900000 */
[----:B------:R-:W2:Y:S02]  /*80d0*/  @!P0 SYNCS.PHASECHK.TRANS64 P0, [R2+URZ+0x28], R4 ;  /* 0x00002804020085a7 */ /* 0x000ea400080010ff */
[----:B--2---:R-:W-:Y:S05]  /*80e0*/  @!P0 BRA `(.L_x_136) ;  /* 0xfffffffc00f08947 */ /* 0x004fea000383ffff */
[----:B------:R-:W-:Y:S05]  /*80f0*/  BRA `(.L_x_33) ;  /* 0xffffff9c00487947 */ /* 0x000fea000383ffff */
.L_x_39:
[----:B-1----:R1:W2:Y:S02]  /*8100*/  SYNCS.PHASECHK.TRANS64.TRYWAIT P0, [R2+URZ+0x90], R3 ;  /* 0x00009003020075a7 */ /* 0x0022a400080011ff */
[----:B--2---:R-:W-:Y:S05]  /*8110*/  @!P0 NANOSLEEP.SYNCS 0x989680 ;  /* 0x009896800000895d */ /* 0x004fea0003900000 */
[----:B------:R-:W2:Y:S02]  /*8120*/  @!P0 SYNCS.PHASECHK.TRANS64 P0, [R2+URZ+0x90], R3 ;  /* 0x00009003020085a7 */ /* 0x000ea400080010ff */
[----:B--2---:R-:W-:Y:S05]  /*8130*/  @!P0 BRA `(.L_x_39) ;  /* 0xfffffffc00f08947 */ /* 0x004fea000383ffff */
[----:B------:R-:W-:Y:S05]  /*8140*/  BRA `(.L_x_137) ;  /* 0xffffffa000147947 */ /* 0x000fea000383ffff */
.L_x_43:
[----:B---3--:R-:W-:-:S07]  /*8150*/  MOV R0, UR5 ;  /* 0x0000000500007c02 */ /* 0x008fce0008000f00 */
.L_x_138:
[----:B-1----:R1:W2:Y:S02]  /*8160*/  SYNCS.PHASECHK.TRANS64.TRYWAIT P0, [R0+URZ], R2 ;  /* 0x00000002000075a7 */ /* 0x0022a400080011ff */
[----:B--2---:R-:W-:Y:S05]  /*8170*/  @!P0 NANOSLEEP.SYNCS 0x989680 ;  /* 0x009896800000895d */ /* 0x004fea0003900000 */
[----:B------:R-:W2:Y:S02]  /*8180*/  @!P0 SYNCS.PHASECHK.TRANS64 P0, [R0+URZ], R2 ;  /* 0x00000002000085a7 */ /* 0x000ea400080010ff */
[----:B--2---:R-:W-:Y:S05]  /*8190*/  @!P0 BRA `(.L_x_138) ;  /* 0xfffffffc00f08947 */ /* 0x004fea000383ffff */
[----:B------:R-:W-:Y:S05]  /*81a0*/  BRA `(.L_x_139) ;  /* 0xffffffa400847947 */ /* 0x000fea000383ffff */
.L_x_44:
[----:B---3--:R-:W-:-:S07]  /*81b0*/  MOV R0, UR5 ;  /* 0x0000000500007c02 */ /* 0x008fce0008000f00 */
.L_x_140:
[----:B-1----:R1:W2:Y:S02]  /*81c0*/  SYNCS.PHASECHK.TRANS64.TRYWAIT P0, [R0+URZ], R3 ;  /* 0x00000003000075a7 */ /* 0x0022a400080011ff */
[----:B--2---:R-:W-:Y:S05]  /*81d0*/  @!P0 NANOSLEEP.SYNCS 0x989680 ;  /* 0x009896800000895d */ /* 0x004fea0003900000 */
[----:B------:R-:W2:Y:S02]  /*81e0*/  @!P0 SYNCS.PHASECHK.TRANS64 P0, [R0+URZ], R3 ;  /* 0x00000003000085a7 */ /* 0x000ea400080010ff */
[----:B--2---:R-:W-:Y:S05]  /*81f0*/  @!P0 BRA `(.L_x_140) ;  /* 0xfffffffc00f08947 */ /* 0x004fea000383ffff */
[----:B------:R-:W-:Y:S05]  /*8200*/  BRA `(.L_x_141) ;  /* 0xffffffa400907947 */ /* 0x000fea000383ffff */
.L_x_45:
[----:B---3--:R-:W-:-:S07]  /*8210*/  MOV R0, UR5 ;  /* 0x0000000500007c02 */ /* 0x008fce0008000f00 */
.L_x_142:
[----:B-1----:R1:W2:Y:S02]  /*8220*/  SYNCS.PHASECHK.TRANS64.TRYWAIT P0, [R0+URZ], R3 ;  /* 0x00000003000075a7 */ /* 0x0022a400080011ff */
[----:B--2---:R-:W-:Y:S05]  /*8230*/  @!P0 NANOSLEEP.SYNCS 0x989680 ;  /* 0x009896800000895d */ /* 0x004fea0003900000 */
[----:B------:R-:W2:Y:S02]  /*8240*/  @!P0 SYNCS.PHASECHK.TRANS64 P0, [R0+URZ], R3 ;  /* 0x00000003000085a7 */ /* 0x000ea400080010ff */
[----:B--2---:R-:W-:Y:S05]  /*8250*/  @!P0 BRA `(.L_x_142) ;  /* 0xfffffffc00f08947 */ /* 0x004fea000383ffff */
[----:B------:R-:W-:Y:S05]  /*8260*/  BRA `(.L_x_143) ;  /* 0xffffffa4009c7947 */ /* 0x000fea000383ffff */
.L_x_46:
[----:B---3--:R-:W-:-:S07]  /*8270*/  MOV R0, UR5 ;  /* 0x0000000500007c02 */ /* 0x008fce0008000f00 */
.L_x_144:
[----:B-1----:R1:W2:Y:S02]  /*8280*/  SYNCS.PHASECHK.TRANS64.TRYWAIT P0, [R0+URZ], R3 ;  /* 0x00000003000075a7 */ /* 0x0022a400080011ff */
[----:B--2---:R-:W-:Y:S05]  /*8290*/  @!P0 NANOSLEEP.SYNCS 0x989680 ;  /* 0x009896800000895d */ /* 0x004fea0003900000 */
[----:B------:R-:W2:Y:S02]  /*82a0*/  @!P0 SYNCS.PHASECHK.TRANS64 P0, [R0+URZ], R3 ;  /* 0x00000003000085a7 */ /* 0x000ea400080010ff */
[----:B--2---:R-:W-:Y:S05]  /*82b0*/  @!P0 BRA `(.L_x_144) ;  /* 0xfffffffc00f08947 */ /* 0x004fea000383ffff */
[----:B------:R-:W-:Y:S05]  /*82c0*/  BRA `(.L_x_145) ;  /* 0xffffffa400a87947 */ /* 0x000fea000383ffff */
.L_x_49:
[----:B-1----:R1:W2:Y:S02]  /*82d0*/  SYNCS.PHASECHK.TRANS64.TRYWAIT P0, [R0+URZ+0xf0], R4 ;  /* 0x0000f004000075a7 */ /* 0x0022a400080011ff */
[----:B--2---:R-:W-:Y:S05]  /*82e0*/  @!P0 NANOSLEEP.SYNCS 0x989680 ;  /* 0x009896800000895d */ /* 0x004fea0003900000 */
[----:B------:R-:W2:Y:S02]  /*82f0*/  @!P0 SYNCS.PHASECHK.TRANS64 P0, [R0+URZ+0xf0], R4 ;  /* 0x0000f004000085a7 */ /* 0x000ea400080010ff */
[----:B--2---:R-:W-:Y:S05]  /*8300*/  @!P0 BRA `(.L_x_49) ;  /* 0xfffffffc00f08947 */ /* 0x004fea000383ffff */
[----:B------:R-:W-:Y:S05]  /*8310*/  BRA `(.L_x_146) ;  /* 0xffffffa800087947 */ /* 0x000fea000383ffff */
.L_x_50:
[----:B------:R-:W-:-:S07]  /*8320*/  MOV R0, UR5 ;  /* 0x0000000500007c02 */ /* 0x000fce0008000f00 */
.L_x_147:
[----:B-1----:R1:W2:Y:S02]  /*8330*/  SYNCS.PHASECHK.TRANS64.TRYWAIT P0, [R0+URZ+0xa0], R5 ;  /* 0x0000a005000075a7 */ /* 0x0022a400080011ff */
[----:B--2---:R-:W-:Y:S05]  /*8340*/  @!P0 NANOSLEEP.SYNCS 0x989680 ;  /* 0x009896800000895d */ /* 0x004fea0003900000 */
[----:B------:R-:W2:Y:S02]  /*8350*/  @!P0 SYNCS.PHASECHK.TRANS64 P0, [R0+URZ+0xa0], R5 ;  /* 0x0000a005000085a7 */ /* 0x000ea400080010ff */
[----:B--2---:R-:W-:Y:S05]  /*8360*/  @!P0 BRA `(.L_x_147) ;  /* 0xfffffffc00f08947 */ /* 0x004fea000383ffff */
[----:B------:R-:W-:Y:S05]  /*8370*/  BRA `(.L_x_148) ;  /* 0xffffffa800187947 */ /* 0x000fea000383ffff */
.L_x_51:
[----:B-1----:R1:W2:Y:S02]  /*8380*/  SYNCS.PHASECHK.TRANS64.TRYWAIT P1, [R0+URZ+0x90], R4 ;  /* 0x00009004000075a7 */ /* 0x0022a400080211ff */
[----:B--2---:R-:W-:Y:S05]  /*8390*/  @!P1 NANOSLEEP.SYNCS 0x989680 ;  /* 0x009896800000995d */ /* 0x004fea0003900000 */
[----:B------:R-:W2:Y:S02]  /*83a0*/  @!P1 SYNCS.PHASECHK.TRANS64 P1, [R0+URZ+0x90], R4 ;  /* 0x00009004000095a7 */ /* 0x000ea400080210ff */
[----:B--2---:R-:W-:Y:S05]  /*83b0*/  @!P1 BRA `(.L_x_51) ;  /* 0xfffffffc00f09947 */ /* 0x004fea000383ffff */
[----:B------:R-:W-:Y:S05]  /*83c0*/  BRA `(.L_x_149) ;  /* 0xffffffa800487947 */ /* 0x000fea000383ffff */
.L_x_54:
[----:B------:R-:W-:-:S07]  /*83d0*/  MOV R0, UR5 ;  /* 0x0000000500007c02 */ /* 0x000fce0008000f00 */
.L_x_150:
[----:B-1----:R1:W2:Y:S02]  /*83e0*/  SYNCS.PHASECHK.TRANS64.TRYWAIT P0, [R0+URZ+0xa0], R2 ;  /* 0x0000a002000075a7 */ /* 0x0022a400080011ff */
[----:B--2---:R-:W-:Y:S05]  /*83f0*/  @!P0 NANOSLEEP.SYNCS 0x989680 ;  /* 0x009896800000895d */ /* 0x004fea0003900000 */
[----:B------:R-:W2:Y:S02]  /*8400*/  @!P0 SYNCS.PHASECHK.TRANS64 P0, [R0+URZ+0xa0], R2 ;  /* 0x0000a002000085a7 */ /* 0x000ea400080010ff */
[----:B--2---:R-:W-:Y:S05]  /*8410*/  @!P0 BRA `(.L_x_150) ;  /* 0xfffffffc00f08947 */ /* 0x004fea000383ffff */
[----:B------:R-:W-:Y:S05]  /*8420*/  BRA `(.L_x_53) ;  /* 0xffffffa8009c7947 */ /* 0x000fea000383ffff */
.L_x_63:
[----:B-1----:R-:W-:-:S04]  /*8430*/  MOV R4, UR6 ;  /* 0x0000000600047c02 */ /* 0x002fc80008000f00 */
[----:B------:R1:W2:Y:S03]  /*8440*/  SYNCS.PHASECHK.TRANS64.TRYWAIT P0, [R4+URZ+0x8], R5 ;  /* 0x00000805040075a7 */ /* 0x0002a600080011ff */
[----:B--2---:R-:W-:Y:S05]  /*8450*/  @!P0 NANOSLEEP.SYNCS 0x989680 ;  /* 0x009896800000895d */ /* 0x004fea0003900000 */
[----:B------:R-:W2:Y:S02]  /*8460*/  @!P0 SYNCS.PHASECHK.TRANS64 P0, [R4+URZ+0x8], R5 ;  /* 0x00000805040085a7 */ /* 0x000ea400080010ff */
[----:B--2---:R-:W-:Y:S05]  /*8470*/  @!P0 BRA `(.L_x_63) ;  /* 0xfffffffc00ec8947 */ /* 0x004fea000383ffff */
[----:B------:R-:W-:Y:S05]  /*8480*/  BRA `(.L_x_62) ;  /* 0xffffffac00507947 */ /* 0x000fea000383ffff */
.L_x_65:
[----:B------:R-:W-:Y:S01]  /*8490*/  BSSY B0, `(.L_x_151) ;  /* 0x0000006000007945 */ /* 0x000fe20003800000 */
[----:B------:R-:W-:-:S07]  /*84a0*/  MOV R15, 0xffffffff ;  /* 0xffffffff000f7802 */ /* 0x000fce0000000f00 */
[----:B-1---5:R-:W-:Y:S05]  /*84b0*/  WARPSYNC.COLLECTIVE R15, `(.L_x_152) ;  /* 0x000000000f0c7348 */ /* 0x022fea0003c00000 */
[----:B------:R-:W-:Y:S02]  /*84c0*/  ELECT P6, UR79, PT ;  /* 0x00000000004f782f */ /* 0x000fe400038c0000 */
[----:B------:R-:W-:Y:S01]  /*84d0*/  MOV R14, UR79 ;  /* 0x0000004f000e7c02 */ /* 0x000fe20008000f00 */
[----:B-1---5:R-:W-:Y:S10]  /*84e0*/  ENDCOLLECTIVE ;  /* 0x000000000000791b */ /* 0x022ff40003800000 */
.L_x_152:
[----:B------:R-:W-:Y:S05]  /*84f0*/  BSYNC B0 ;  /* 0x0000000000007941 */ /* 0x000fea0003800000 */
.L_x_151:
[----:B------:R-:W-:Y:S05]  /*8500*/  BRA `(.L_x_153) ;  /* 0xffffffac00807947 */ /* 0x000fea000383ffff */
.L_x_67:
[----:B-1----:R-:W-:-:S04]  /*8510*/  MOV R2, UR6 ;  /* 0x0000000600027c02 */ /* 0x002fc80008000f00 */
[----:B------:R1:W2:Y:S03]  /*8520*/  SYNCS.PHASECHK.TRANS64.TRYWAIT P0, [R2+URZ+0x8], R3 ;  /* 0x00000803020075a7 */ /* 0x0002a600080011ff */
[----:B--2---:R-:W-:Y:S05]  /*8530*/  @!P0 NANOSLEEP.SYNCS 0x989680 ;  /* 0x009896800000895d */ /* 0x004fea0003900000 */
[----:B------:R-:W2:Y:S02]  /*8540*/  @!P0 SYNCS.PHASECHK.TRANS64 P0, [R2+URZ+0x8], R3 ;  /* 0x00000803020085a7 */ /* 0x000ea400080010ff */
[----:B--2---:R-:W-:Y:S05]  /*8550*/  @!P0 BRA `(.L_x_67) ;  /* 0xfffffffc00ec8947 */ /* 0x004fea000383ffff */
[----:B------:R-:W-:Y:S05]  /*8560*/  BRA `(.L_x_66) ;  /* 0xffffffac00847947 */ /* 0x000fea000383ffff */
.L_x_68:
[----:B-1----:R1:W2:Y:S02]  /*8570*/  SYNCS.PHASECHK.TRANS64.TRYWAIT P0, [R0+URZ+0x90], R4 ;  /* 0x00009004000075a7 */ /* 0x0022a400080011ff */
[----:B--2---:R-:W-:Y:S05]  /*8580*/  @!P0 NANOSLEEP.SYNCS 0x989680 ;  /* 0x009896800000895d */ /* 0x004fea0003900000 */
[----:B------:R-:W2:Y:S02]  /*8590*/  @!P0 SYNCS.PHASECHK.TRANS64 P0, [R0+URZ+0x90], R4 ;  /* 0x00009004000085a7 */ /* 0x000ea400080010ff */
[----:B--2---:R-:W-:Y:S05]  /*85a0*/  @!P0 BRA `(.L_x_68) ;  /* 0xfffffffc00f08947 */ /* 0x004fea000383ffff */
[----:B------:R-:W-:Y:S05]  /*85b0*/  BRA `(.L_x_154) ;  /* 0xffffffb000907947 */ /* 0x000fea000383ffff */
.L_x_70:
[----:B------:R-:W-:-:S07]  /*85c0*/  MOV R0, UR8 ;  /* 0x0000000800007c02 */ /* 0x000fce0008000f00 */
.L_x_155:
[----:B-1----:R1:W2:Y:S02]  /*85d0*/  SYNCS.PHASECHK.TRANS64.TRYWAIT P0, [R0+URZ+0xd0], R4 ;  /* 0x0000d004000075a7 */ /* 0x0022a400080011ff */
[----:B--2---:R-:W-:Y:S05]  /*85e0*/  @!P0 NANOSLEEP.SYNCS 0x989680 ;  /* 0x009896800000895d */ /* 0x004fea0003900000 */
[----:B------:R-:W2:Y:S02]  /*85f0*/  @!P0 SYNCS.PHASECHK.TRANS64 P0, [R0+URZ+0xd0], R4 ;  /* 0x0000d004000085a7 */ /* 0x000ea400080010ff */
[----:B--2---:R-:W-:Y:S05]  /*8600*/  @!P0 BRA `(.L_x_155) ;  /* 0xfffffffc00f08947 */ /* 0x004fea000383ffff */
[----:B------:R-:W-:Y:S05]  /*8610*/  BRA `(.L_x_156) ;  /* 0xffffffb000dc7947 */ /* 0x000fea000383ffff */
.L_x_73:
[----:B------:R-:W-:Y:S07]  /*8620*/  MOV R0, UR14 ;  /* 0x0000000e00007c02 */ /* 0x000fee0008000f00 */
.L_x_157:
[----:B-1----:R1:W2:Y:S02]  /*8630*/  SYNCS.PHASECHK.TRANS64.TRYWAIT P0, [R0+URZ], R4 ;  /* 0x00000004000075a7 */ /* 0x0022a400080011ff */
[----:B--2---:R-:W-:Y:S05]  /*8640*/  @!P0 NANOSLEEP.SYNCS 0x989680 ;  /* 0x009896800000895d */ /* 0x004fea0003900000 */
[----:B------:R-:W2:Y:S02]  /*8650*/  @!P0 SYNCS.PHASECHK.TRANS64 P0, [R0+URZ], R4 ;  /* 0x00000004000085a7 */ /* 0x000ea400080010ff */
[----:B--2---:R-:W-:Y:S05]  /*8660*/  @!P0 BRA `(.L_x_157) ;  /* 0xfffffffc00f08947 */ /* 0x004fea000383ffff */
[----:B------:R-:W-:Y:S05]  /*8670*/  BRA `(.L_x_72) ;  /* 0xffffffb000f07947 */ /* 0x000fea000383ffff */
.L_x_77:
[----:B-1----:R-:W-:-:S07]  /*8680*/  MOV R0, UR8 ;  /* 0x0000000800007c02 */ /* 0x002fce0008000f00 */
.L_x_158:
[----:B-1----:R1:W2:Y:S02]  /*8690*/  SYNCS.PHASECHK.TRANS64.TRYWAIT P0, [R0+URZ], R2 ;  /* 0x00000002000075a7 */ /* 0x0022a400080011ff */
[----:B--2---:R-:W-:Y:S05]  /*86a0*/  @!P0 NANOSLEEP.SYNCS 0x989680 ;  /* 0x009896800000895d */ /* 0x004fea0003900000 */
[----:B------:R-:W2:Y:S02]  /*86b0*/  @!P0 SYNCS.PHASECHK.TRANS64 P0, [R0+URZ], R2 ;  /* 0x00000002000085a7 */ /* 0x000ea400080010ff */
[----:B--2---:R-:W-:Y:S05]  /*86c0*/  @!P0 BRA `(.L_x_158) ;  /* 0xfffffffc00f08947 */ /* 0x004fea000383ffff */
[----:B------:R-:W-:Y:S05]  /*86d0*/  BRA `(.L_x_159) ;  /* 0xffffffb800347947 */ /* 0x000fea000383ffff */
.L_x_78:
[----:B------:R-:W-:-:S07]  /*86e0*/  MOV R0, UR8 ;  /* 0x0000000800007c02 */ /* 0x000fce0008000f00 */
.L_x_160:
[----:B-1----:R1:W2:Y:S02]  /*86f0*/  SYNCS.PHASECHK.TRANS64.TRYWAIT P0, [R0+URZ], R3 ;  /* 0x00000003000075a7 */ /* 0x0022a400080011ff */
[----:B--2---:R-:W-:Y:S05]  /*8700*/  @!P0 NANOSLEEP.SYNCS 0x989680 ;  /* 0x009896800000895d */ /* 0x004fea0003900000 */
[----:B------:R-:W2:Y:S02]  /*8710*/  @!P0 SYNCS.PHASECHK.TRANS64 P0, [R0+URZ], R3 ;  /* 0x00000003000085a7 */ /* 0x000ea400080010ff */
[----:B--2---:R-:W-:Y:S05]  /*8720*/  @!P0 BRA `(.L_x_160) ;  /* 0xfffffffc00f08947 */ /* 0x004fea000383ffff */
[----:B------:R-:W-:Y:S05]  /*8730*/  BRA `(.L_x_161) ;  /* 0xffffffb800407947 */ /* 0x000fea000383ffff */
.L_x_79:
[----:B------:R-:W-:-:S07]  /*8740*/  MOV R0, UR8 ;  /* 0x0000000800007c02 */ /* 0x000fce0008000f00 */
.L_x_162:
[----:B-1----:R1:W2:Y:S02]  /*8750*/  SYNCS.PHASECHK.TRANS64.TRYWAIT P0, [R0+URZ], R3 ;  /* 0x00000003000075a7 */ /* 0x0022a400080011ff */
[----:B--2---:R-:W-:Y:S05]  /*8760*/  @!P0 NANOSLEEP.SYNCS 0x989680 ;  /* 0x009896800000895d */ /* 0x004fea0003900000 */
[----:B------:R-:W2:Y:S02]  /*8770*/  @!P0 SYNCS.PHASECHK.TRANS64 P0, [R0+URZ], R3 ;  /* 0x00000003000085a7 */ /* 0x000ea400080010ff */
[----:B--2---:R-:W-:Y:S05]  /*8780*/  @!P0 BRA `(.L_x_162) ;  /* 0xfffffffc00f08947 */ /* 0x004fea000383ffff */
[----:B------:R-:W-:Y:S05]  /*8790*/  BRA `(.L_x_163) ;  /* 0xffffffb8004c7947 */ /* 0x000fea000383ffff */
.L_x_82:
[----:B------:R-:W-:-:S07]  /*87a0*/  MOV R0, UR7 ;  /* 0x0000000700007c02 */ /* 0x000fce0008000f00 */
.L_x_164:
[----:B-1----:R1:W2:Y:S02]  /*87b0*/  SYNCS.PHASECHK.TRANS64.TRYWAIT P1, [R0+URZ+0x110], R2 ;  /* 0x00011002000075a7 */ /* 0x0022a400080211ff */
[----:B--2---:R-:W-:Y:S05]  /*87c0*/  @!P1 NANOSLEEP.SYNCS 0x989680 ;  /* 0x009896800000995d */ /* 0x004fea0003900000 */
[----:B------:R-:W2:Y:S02]  /*87d0*/  @!P1 SYNCS.PHASECHK.TRANS64 P1, [R0+URZ+0x110], R2 ;  /* 0x00011002000095a7 */ /* 0x000ea400080210ff */
[----:B--2---:R-:W-:Y:S05]  /*87e0*/  @!P1 BRA `(.L_x_164) ;  /* 0xfffffffc00f09947 */ /* 0x004fea000383ffff */
[----:B------:R-:W-:Y:S05]  /*87f0*/  BRA `(.L_x_165) ;  /* 0xffffffb800987947 */ /* 0x000fea000383ffff */
.L_x_87:
[----:B--2---:R2:W4:Y:S02]  /*8800*/  SYNCS.PHASECHK.TRANS64.TRYWAIT P0, [R0+URZ+0x90], R2 ;  /* 0x00009002000075a7 */ /* 0x00452400080011ff */
[----:B----4-:R-:W-:Y:S05]  /*8810*/  @!P0 NANOSLEEP.SYNCS 0x989680 ;  /* 0x009896800000895d */ /* 0x010fea0003900000 */
[----:B------:R-:W4:Y:S02]  /*8820*/  @!P0 SYNCS.PHASECHK.TRANS64 P0, [R0+URZ+0x90], R2 ;  /* 0x00009002000085a7 */ /* 0x000f2400080010ff */
[----:B----4-:R-:W-:Y:S05]  /*8830*/  @!P0 BRA `(.L_x_87) ;  /* 0xfffffffc00f08947 */ /* 0x010fea000383ffff */
[----:B------:R-:W-:Y:S05]  /*8840*/  BRA `(.L_x_166) ;  /* 0xffffffbc009c7947 */ /* 0x000fea000383ffff */
.L_x_90:
[----:B------:R-:W-:Y:S07]  /*8850*/  MOV R0, UR6 ;  /* 0x0000000600007c02 */ /* 0x000fee0008000f00 */
.L_x_167:
[----:B--2---:R2:W4:Y:S02]  /*8860*/  SYNCS.PHASECHK.TRANS64.TRYWAIT P0, [R0+URZ+0x88], R2 ;  /* 0x00008802000075a7 */ /* 0x00452400080011ff */
[----:B----4-:R-:W-:Y:S05]  /*8870*/  @!P0 NANOSLEEP.SYNCS 0x989680 ;  /* 0x009896800000895d */ /* 0x010fea0003900000 */
[----:B------:R-:W4:Y:S02]  /*8880*/  @!P0 SYNCS.PHASECHK.TRANS64 P0, [R0+URZ+0x88], R2 ;  /* 0x00008802000085a7 */ /* 0x000f2400080010ff */
[----:B----4-:R-:W-:Y:S05]  /*8890*/  @!P0 BRA `(.L_x_167) ;  /* 0xfffffffc00f08947 */ /* 0x010fea000383ffff */
[----:B------:R-:W-:Y:S05]  /*88a0*/  BRA `(.L_x_89) ;  /* 0xffffffc0007c7947 */ /* 0x000fea000383ffff */
.L_x_93:
[----:B------:R-:W-:Y:S07]  /*88b0*/  MOV R0, UR15 ;  /* 0x0000000f00007c02 */ /* 0x000fee0008000f00 */
.L_x_168:
[----:B-1----:R1:W2:Y:S02]  /*88c0*/  SYNCS.PHASECHK.TRANS64.TRYWAIT P0, [R0+URZ+0x68], R9 ;  /* 0x00006809000075a7 */ /* 0x0022a400080011ff */
[----:B--2---:R-:W-:Y:S05]  /*88d0*/  @!P0 NANOSLEEP.SYNCS 0x989680 ;  /* 0x009896800000895d */ /* 0x004fea0003900000 */
[----:B------:R-:W2:Y:S02]  /*88e0*/  @!P0 SYNCS.PHASECHK.TRANS64 P0, [R0+URZ+0x68], R9 ;  /* 0x00006809000085a7 */ /* 0x000ea400080010ff */
[----:B--2---:R-:W-:Y:S05]  /*88f0*/  @!P0 BRA `(.L_x_168) ;  /* 0xfffffffc00f08947 */ /* 0x004fea000383ffff */
[----:B------:R-:W-:Y:S05]  /*8900*/  BRA `(.L_x_169) ;  /* 0xffffffc000f47947 */ /* 0x000fea000383ffff */
.L_x_94:
[----:B------:R-:W-:Y:S07]  /*8910*/  MOV R0, UR13 ;  /* 0x0000000d00007c02 */ /* 0x000fee0008000f00 */
.L_x_170:
[----:B-1----:R1:W2:Y:S02]  /*8920*/  SYNCS.PHASECHK.TRANS64.TRYWAIT P0, [R0+URZ+0x68], R14 ;  /* 0x0000680e000075a7 */ /* 0x0022a400080011ff */
[----:B--2---:R-:W-:Y:S05]  /*8930*/  @!P0 NANOSLEEP.SYNCS 0x989680 ;  /* 0x009896800000895d */ /* 0x004fea0003900000 */
[----:B------:R-:W2:Y:S02]  /*8940*/  @!P0 SYNCS.PHASECHK.TRANS64 P0, [R0+URZ+0x68], R14 ;  /* 0x0000680e000085a7 */ /* 0x000ea400080010ff */
[----:B--2---:R-:W-:Y:S05]  /*8950*/  @!P0 BRA `(.L_x_170) ;  /* 0xfffffffc00f08947 */ /* 0x004fea000383ffff */
[----:B------:R-:W-:Y:S05]  /*8960*/  BRA `(.L_x_171) ;  /* 0xffffffc400947947 */ /* 0x000fea000383ffff */
.L_x_96:
[----:B------:R-:W-:-:S07]  /*8970*/  MOV R0, UR4 ;  /* 0x0000000400007c02 */ /* 0x000fce0008000f00 */
.L_x_172:
[----:B-1----:R1:W4:Y:S02]  /*8980*/  SYNCS.PHASECHK.TRANS64.TRYWAIT P0, [R0+URZ], R2 ;  /* 0x00000002000075a7 */ /* 0x00232400080011ff */
[----:B----4-:R-:W-:Y:S05]  /*8990*/  @!P0 NANOSLEEP.SYNCS 0x989680 ;  /* 0x009896800000895d */ /* 0x010fea0003900000 */
[----:B------:R-:W4:Y:S02]  /*89a0*/  @!P0 SYNCS.PHASECHK.TRANS64 P0, [R0+URZ], R2 ;  /* 0x00000002000085a7 */ /* 0x000f2400080010ff */
[----:B----4-:R-:W-:Y:S05]  /*89b0*/  @!P0 BRA `(.L_x_172) ;  /* 0xfffffffc00f08947 */ /* 0x010fea000383ffff */
[----:B------:R-:W-:Y:S05]  /*89c0*/  BRA `(.L_x_173) ;  /* 0xffffffc800207947 */ /* 0x000fea000383ffff */
.L_x_97:
[----:B------:R-:W-:-:S07]  /*89d0*/  MOV R0, UR4 ;  /* 0x0000000400007c02 */ /* 0x000fce0008000f00 */
.L_x_174:
[----:B-1----:R1:W4:Y:S02]  /*89e0*/  SYNCS.PHASECHK.TRANS64.TRYWAIT P0, [R0+URZ], R2 ;  /* 0x00000002000075a7 */ /* 0x00232400080011ff */
[----:B----4-:R-:W-:Y:S05]  /*89f0*/  @!P0 NANOSLEEP.SYNCS 0x989680 ;  /* 0x009896800000895d */ /* 0x010fea0003900000 */
[----:B------:R-:W4:Y:S02]  /*8a00*/  @!P0 SYNCS.PHASECHK.TRANS64 P0, [R0+URZ], R2 ;  /* 0x00000002000085a7 */ /* 0x000f2400080010ff */
[----:B----4-:R-:W-:Y:S05]  /*8a10*/  @!P0 BRA `(.L_x_174) ;  /* 0xfffffffc00f08947 */ /* 0x010fea000383ffff */
[----:B------:R-:W-:Y:S05]  /*8a20*/  BRA `(.L_x_175) ;  /* 0xffffffc8002c7947 */ /* 0x000fea000383ffff */
.L_x_99:
[----:B--2---:R2:W4:Y:S02]  /*8a30*/  SYNCS.PHASECHK.TRANS64.TRYWAIT P0, [R0+URZ+0x90], R2 ;  /* 0x00009002000075a7 */ /* 0x00452400080011ff */
[----:B----4-:R-:W-:Y:S05]  /*8a40*/  @!P0 NANOSLEEP.SYNCS 0x989680 ;  /* 0x009896800000895d */ /* 0x010fea0003900000 */
[----:B------:R-:W4:Y:S02]  /*8a50*/  @!P0 SYNCS.PHASECHK.TRANS64 P0, [R0+URZ+0x90], R2 ;  /* 0x00009002000085a7 */ /* 0x000f2400080010ff */
[----:B----4-:R-:W-:Y:S05]  /*8a60*/  @!P0 BRA `(.L_x_99) ;  /* 0xfffffffc00f08947 */ /* 0x010fea000383ffff */
[----:B------:R-:W-:Y:S05]  /*8a70*/  BRA `(.L_x_176) ;  /* 0xffffffcc00107947 */ /* 0x000fea000383ffff */
.L_x_109:
[----:B-1----:R1:W3:Y:S02]  /*8a80*/  SYNCS.PHASECHK.TRANS64.TRYWAIT P1, [R0+URZ+0x50], R3 ;  /* 0x00005003000075a7 */ /* 0x0022e400080211ff */
[----:B---3--:R-:W-:Y:S05]  /*8a90*/  @!P1 NANOSLEEP.SYNCS 0x989680 ;  /* 0x009896800000995d */ /* 0x008fea0003900000 */
[----:B------:R-:W3:Y:S02]  /*8aa0*/  @!P1 SYNCS.PHASECHK.TRANS64 P1, [R0+URZ+0x50], R3 ;  /* 0x00005003000095a7 */ /* 0x000ee400080210ff */
[----:B---3--:R-:W-:Y:S05]  /*8ab0*/  @!P1 BRA `(.L_x_109) ;  /* 0xfffffffc00f09947 */ /* 0x008fea000383ffff */
[----:B------:R-:W-:Y:S05]  /*8ac0*/  BRA `(.L_x_108) ;  /* 0xffffffd800407947 */ /* 0x000fea000383ffff */
.L_x_111:
[----:B-1----:R1:W4:Y:S02]  /*8ad0*/  SYNCS.PHASECHK.TRANS64.TRYWAIT P0, [R106+URZ+0xb0], R2 ;  /* 0x0000b0026a0075a7 */ /* 0x00232400080011ff */
[----:B----4-:R-:W-:Y:S05]  /*8ae0*/  @!P0 NANOSLEEP.SYNCS 0x989680 ;  /* 0x009896800000895d */ /* 0x010fea0003900000 */
[----:B------:R-:W4:Y:S02]  /*8af0*/  @!P0 SYNCS.PHASECHK.TRANS64 P0, [R106+URZ+0xb0], R2 ;  /* 0x0000b0026a0085a7 */ /* 0x000f2400080010ff */
[----:B----4-:R-:W-:Y:S05]  /*8b00*/  @!P0 BRA `(.L_x_111) ;  /* 0xfffffffc00f08947 */ /* 0x010fea000383ffff */
[----:B------:R-:W-:Y:S05]  /*8b10*/  BRA `(.L_x_110) ;  /* 0xffffffd800787947 */ /* 0x000fea000383ffff */
.L_x_122:
[----:B--2---:R2:W4:Y:S02]  /*8b20*/  SYNCS.PHASECHK.TRANS64.TRYWAIT P0, [R2+URZ+0x50], R71 ;  /* 0x00005047020075a7 */ /* 0x00452400080011ff */
[----:B----4-:R-:W-:Y:S05]  /*8b30*/  @!P0 NANOSLEEP.SYNCS 0x989680 ;  /* 0x009896800000895d */ /* 0x010fea0003900000 */
[----:B------:R-:W4:Y:S02]  /*8b40*/  @!P0 SYNCS.PHASECHK.TRANS64 P0, [R2+URZ+0x50], R71 ;  /* 0x00005047020085a7 */ /* 0x000f2400080010ff */
[----:B----4-:R-:W-:Y:S05]  /*8b50*/  @!P0 BRA `(.L_x_122) ;  /* 0xfffffffc00f08947 */ /* 0x010fea000383ffff */
[----:B------:R-:W-:Y:S05]  /*8b60*/  BRA `(.L_x_121) ;  /* 0xffffffe400607947 */ /* 0x000fea000383ffff */
        .weak           $__internal_0_$__cuda_sm10x_tcgen05_guardrail_trap_col_being_dealloced_not_returned_by_alloc
        .type           $__internal_0_$__cuda_sm10x_tcgen05_guardrail_trap_col_being_dealloced_not_returned_by_alloc,@function
        .size           $__internal_0_$__cuda_sm10x_tcgen05_guardrail_trap_col_being_dealloced_not_returned_by_alloc,($__internal_1_$__cuda_sm10x_tcgen05_guardrail_trap_phase_invalid_during_alloc - $__internal_0_$__cuda_sm10x_tcgen05_guardrail_trap_col_being_dealloced_not_returned_by_alloc)
$__internal_0_$__cuda_sm10x_tcgen05_guardrail_trap_col_being_dealloced_not_returned_by_alloc:
[----:B------:R-:W-:Y:S05]  /*8b70*/  BPT.TRAP 0x1 ;  /* 0x000000040000795c */ /* 0x000fea0000300000 */
[----:B------:R-:W-:-:S04]  /*8b80*/  HFMA2 R3, -RZ, RZ, 0, 0 ;  /* 0x00000000ff037431 */ /* 0x000fc800000001ff */
[----:B------:R-:W-:Y:S05]  /*8b90*/  RET.REL.NODEC R2 `(_ZN7cutlass13device_kernelINS_4gemm6kernel13GemmUniversalIN4cute5tupleIJiiiiEEENS1_10collective13CollectiveMmaINS1_35MainloopSm100TmaUmmaWarpSpecializedILi5ELi2ELi4ENS5_IJNS4_1CILi2EEENSA_ILi1EEESC_EEEEENS5_IJNSA_ILi256EEENSA_ILi64EEENSA_ILi128EEEEEENS_6half_tENS5_IJlSC_lEEESJ_SK_NS4_8TiledMMAINS4_8MMA_AtomIJNS4_26SM100_MMA_F16BF16_2x1SM_SSISJ_SJ_fLi256ELi64ELNS4_4UMMA5MajorE0ELSP_0ELNSO_7ScaleInE0ELSQ_0EEEEEENS4_6LayoutINS5_IJSC_SC_SC_EEENS5_IJNSA_ILi0EEESV_SV_EEEEENS5_IJNS4_10UnderscoreESY_SY_EEEEENS4_18SM100_TMA_2SM_LOADENS4_14ComposedLayoutINS4_7SwizzleILi3ELi4ELi3EEENS4_18smem_ptr_flag_bitsILi16EEENST_INS5_IJNSA_ILi8EEESG_EEENS5_IJSG_SC_EEEEEEEvNS4_8identityES11_S1B_vS1C_EENS_8epilogue10collective18CollectiveEpilogueINS1E_23Sm100TmaWarpSpecializedILi3ELi2ELi32ELb1ELb0EEEJNS5_IJSH_SG_SH_EEENS5_IJNST_ISH_SC_EENST_INSA_ILi32EEESC_EEEEESJ_SK_SJ_SK_NS1E_6fusion15FusionCallbacksIS1I_NS1O_17LinearCombinationISJ_fSJ_fLNS_15FloatRoundStyleE2EEES1J_S1N_JEEENS4_5SM1004TMEM4LOAD26SM100_TMEM_LOAD_32dp32b32xENS4_13SM90_TMA_LOADENS12_INS13_ILi2ELi4ELi3EEES16_NST_INS5_IJS17_S1L_EEENS5_IJS1L_SC_EEEEEEENS4_39AutoVectorizingCopyWithAssumedAlignmentILi128EEENS4_14SM90_TMA_STOREES23_S25_S25_EEEvvEEEEvNT_6ParamsE) ;  /* 0xffffff7402187950 */ /* 0x000fea0003c3ffff */
        .weak           $__internal_1_$__cuda_sm10x_tcgen05_guardrail_trap_phase_invalid_during_alloc
        .type           $__internal_1_$__cuda_sm10x_tcgen05_guardrail_trap_phase_invalid_during_alloc,@function
        .size           $__internal_1_$__cuda_sm10x_tcgen05_guardrail_trap_phase_invalid_during_alloc,($__internal_2_$__cuda_sm10x_tcgen05_guardrail_trap_unallocated_columns_being_dealloced - $__internal_1_$__cuda_sm10x_tcgen05_guardrail_trap_phase_invalid_during_alloc)
$__internal_1_$__cuda_sm10x_tcgen05_guardrail_trap_phase_invalid_during_alloc:
[----:B------:R-:W-:Y:S05]  /*8ba0*/  BPT.TRAP 0x1 ;  /* 0x000000040000795c */ /* 0x000fea0000300000 */
[----:B------:R-:W-:-:S04]  /*8bb0*/  MOV R3, 0x0 ;  /* 0x0000000000037802 */ /* 0x000fc80000000f00 */
[----:B------:R-:W-:Y:S05]  /*8bc0*/  RET.REL.NODEC R2 `(_ZN7cutlass13device_kernelINS_4gemm6kernel13GemmUniversalIN4cute5tupleIJiiiiEEENS1_10collective13CollectiveMmaINS1_35MainloopSm100TmaUmmaWarpSpecializedILi5ELi2ELi4ENS5_IJNS4_1CILi2EEENSA_ILi1EEESC_EEEEENS5_IJNSA_ILi256EEENSA_ILi64EEENSA_ILi128EEEEEENS_6half_tENS5_IJlSC_lEEESJ_SK_NS4_8TiledMMAINS4_8MMA_AtomIJNS4_26SM100_MMA_F16BF16_2x1SM_SSISJ_SJ_fLi256ELi64ELNS4_4UMMA5MajorE0ELSP_0ELNSO_7ScaleInE0ELSQ_0EEEEEENS4_6LayoutINS5_IJSC_SC_SC_EEENS5_IJNSA_ILi0EEESV_SV_EEEEENS5_IJNS4_10UnderscoreESY_SY_EEEEENS4_18SM100_TMA_2SM_LOADENS4_14ComposedLayoutINS4_7SwizzleILi3ELi4ELi3EEENS4_18smem_ptr_flag_bitsILi16EEENST_INS5_IJNSA_ILi8EEESG_EEENS5_IJSG_SC_EEEEEEEvNS4_8identityES11_S1B_vS1C_EENS_8epilogue10collective18CollectiveEpilogueINS1E_23Sm100TmaWarpSpecializedILi3ELi2ELi32ELb1ELb0EEEJNS5_IJSH_SG_SH_EEENS5_IJNST_ISH_SC_EENST_INSA_ILi32EEESC_EEEEESJ_SK_SJ_SK_NS1E_6fusion15FusionCallbacksIS1I_NS1O_17LinearCombinationISJ_fSJ_fLNS_15FloatRoundStyleE2EEES1J_S1N_JEEENS4_5SM1004TMEM4LOAD26SM100_TMEM_LOAD_32dp32b32xENS4_13SM90_TMA_LOADENS12_INS13_ILi2ELi4ELi3EEES16_NST_INS5_IJS17_S1L_EEENS5_IJS1L_SC_EEEEEEENS4_39AutoVectorizingCopyWithAssumedAlignmentILi128EEENS4_14SM90_TMA_STOREES23_S25_S25_EEEvvEEEEvNT_6ParamsE) ;  /* 0xffffff74020c7950 */ /* 0x000fea0003c3ffff */
        .weak           $__internal_2_$__cuda_sm10x_tcgen05_guardrail_trap_unallocated_columns_being_dealloced
        .type           $__internal_2_$__cuda_sm10x_tcgen05_guardrail_trap_unallocated_columns_being_dealloced,@function
        .size           $__internal_2_$__cuda_sm10x_tcgen05_guardrail_trap_unallocated_columns_being_dealloced,(.L_x_178 - $__internal_2_$__cuda_sm10x_tcgen05_guardrail_trap_unallocated_columns_being_dealloced)
$__internal_2_$__cuda_sm10x_tcgen05_guardrail_trap_unallocated_columns_being_dealloced:
[----:B------:R-:W-:Y:S05]  /*8bd0*/  BPT.TRAP 0x1 ;  /* 0x000000040000795c */ /* 0x000fea0000300000 */
[----:B------:R-:W-:-:S04]  /*8be0*/  HFMA2 R3, -RZ, RZ, 0, 0 ;  /* 0x00000000ff037431 */ /* 0x000fc800000001ff */
[----:B------:R-:W-:Y:S05]  /*8bf0*/  RET.REL.NODEC R2 `(_ZN7cutlass13device_kernelINS_4gemm6kernel13GemmUniversalIN4cute5tupleIJiiiiEEENS1_10collective13CollectiveMmaINS1_35MainloopSm100TmaUmmaWarpSpecializedILi5ELi2ELi4ENS5_IJNS4_1CILi2EEENSA_ILi1EEESC_EEEEENS5_IJNSA_ILi256EEENSA_ILi64EEENSA_ILi128EEEEEENS_6half_tENS5_IJlSC_lEEESJ_SK_NS4_8TiledMMAINS4_8MMA_AtomIJNS4_26SM100_MMA_F16BF16_2x1SM_SSISJ_SJ_fLi256ELi64ELNS4_4UMMA5MajorE0ELSP_0ELNSO_7ScaleInE0ELSQ_0EEEEEENS4_6LayoutINS5_IJSC_SC_SC_EEENS5_IJNSA_ILi0EEESV_SV_EEEEENS5_IJNS4_10UnderscoreESY_SY_EEEEENS4_18SM100_TMA_2SM_LOADENS4_14ComposedLayoutINS4_7SwizzleILi3ELi4ELi3EEENS4_18smem_ptr_flag_bitsILi16EEENST_INS5_IJNSA_ILi8EEESG_EEENS5_IJSG_SC_EEEEEEEvNS4_8identityES11_S1B_vS1C_EENS_8epilogue10collective18CollectiveEpilogueINS1E_23Sm100TmaWarpSpecializedILi3ELi2ELi32ELb1ELb0EEEJNS5_IJSH_SG_SH_EEENS5_IJNST_ISH_SC_EENST_INSA_ILi32EEESC_EEEEESJ_SK_SJ_SK_NS1E_6fusion15FusionCallbacksIS1I_NS1O_17LinearCombinationISJ_fSJ_fLNS_15FloatRoundStyleE2EEES1J_S1N_JEEENS4_5SM1004TMEM4LOAD26SM100_TMEM_LOAD_32dp32b32xENS4_13SM90_TMA_LOADENS12_INS13_ILi2ELi4ELi3EEES16_NST_INS5_IJS17_S1L_EEENS5_IJS1L_SC_EEEEEEENS4_39AutoVectorizingCopyWithAssumedAlignmentILi128EEENS4_14SM90_TMA_STOREES23_S25_S25_EEEvvEEEEvNT_6ParamsE) ;  /* 0xffffff7402007950 */ /* 0x000fea0003c3ffff */
.L_x_177:
[----:B------:R-:W-:-:S00]  /*8c00*/  BRA `(.L_x_177) ;  /* 0xfffffffc00fc7947 */ /* 0x000fc0000383ffff */
[----:B------:R-:W-:-:S00]  /*8c10*/  NOP ;  /* 0x0000000000007918 */ /* 0x000fc00000000000 */
        /* <DEDUP_REMOVED lines=14> */
.L_x_178:


//--------------------- .nv.global.init           --------------------------
	.section	.nv.global.init,"aw",@progbits
.nv.global.init:
	.type		$str$27,@object
	.size		$str$27,($str$28 - $str$27)
$str$27:
        /*0000*/ 	.byte	0x28, 0x61, 0x64, 0x64, 0x72, 0x65, 0x73, 0x73, 0x20, 0x26, 0x20, 0x6d, 0x61, 0x73, 0x6b, 0x29
        /*0010*/ 	.byte	0x20, 0x3d, 0x3d, 0x20, 0x30, 0x00
	.type		$str$28,@object
	.size		$str$28,($str$26 - $str$28)
$str$28:
        /*0016*/ 	.byte	0x2f, 0x74, 0x6d, 0x70, 0x2f, 0x63, 0x75, 0x74, 0x6c, 0x61, 0x73, 0x73, 0x5f, 0x73, 0x77, 0x65
        /*0026*/ 	.byte	0x65, 0x70, 0x5f, 0x73, 0x72, 0x63, 0x2f, 0x69, 0x6e, 0x63, 0x6c, 0x75, 0x64, 0x65, 0x2f, 0x63
        /*0036*/ 	.byte	0x75, 0x74, 0x65, 0x2f, 0x70, 0x6f, 0x69, 0x6e, 0x74, 0x65, 0x72, 0x5f, 0x66, 0x6c, 0x61, 0x67
        /*0046*/ 	.byte	0x67, 0x65, 0x64, 0x2e, 0x68, 0x70, 0x70, 0x00
	.type		$str$26,@object
	.size		$str$26,($str$25 - $str$26)
$str$26:
        /*004e*/ 	.byte	0x2f, 0x74, 0x6d, 0x70, 0x2f, 0x63, 0x75, 0x74, 0x6c, 0x61, 0x73, 0x73, 0x5f, 0x73, 0x77, 0x65
        /*005e*/ 	.byte	0x65, 0x70, 0x5f, 0x73, 0x72, 0x63, 0x2f, 0x69, 0x6e, 0x63, 0x6c, 0x75, 0x64, 0x65, 0x2f, 0x63
        /*006e*/ 	.byte	0x75, 0x74, 0x65, 0x2f, 0x61, 0x74, 0x6f, 0x6d, 0x2f, 0x63, 0x6f, 0x70, 0x79, 0x5f, 0x74, 0x72
        /*007e*/ 	.byte	0x61, 0x69, 0x74, 0x73, 0x5f, 0x73, 0x6d, 0x31, 0x30, 0x30, 0x2e, 0x68, 0x70, 0x70, 0x00
	.type		$str$25,@object
	.size		$str$25,(__unnamed_1 - $str$25)
$str$25:
        /*008d*/ 	.byte	0x28, 0x28, 0x75, 0x69, 0x6e, 0x74, 0x33, 0x32, 0x5f, 0x74, 0x28, 0x74, 0x68, 0x72, 0x65, 0x61
        /*009d*/ 	.byte	0x64, 0x49, 0x64, 0x78, 0x2e, 0x78, 0x29, 0x20, 0x2f, 0x20, 0x33, 0x32, 0x29, 0x20, 0x25, 0x20
        /*00ad*/ 	.byte	0x34, 0x29, 0x20, 0x3d, 0x3d, 0x20, 0x28, 0x28, 0x28, 0x74, 0x6d, 0x65, 0x6d, 0x5f, 0x61, 0x64
        /*00bd*/ 	.byte	0x64, 0x72, 0x20, 0x3e, 0x3e, 0x20, 0x31, 0x36, 0x29, 0x20, 0x2f, 0x20, 0x33, 0x32, 0x29, 0x20
        /*00cd*/ 	.byte	0x25, 0x20, 0x34, 0x29, 0x00
	.type		__unnamed_1,@object
	.size		__unnamed_1,(__unnamed_2 - __unnamed_1)
__unnamed_1:
        /*00d2*/ 	.byte	0x61, 0x75, 0x74, 0x6f, 0x20, 0x63, 0x75, 0x74, 0x65, 0x3a, 0x3a, 0x61, 0x73, 0x5f, 0x70, 0x6f
        /* <DEDUP_REMOVED lines=24> */
        /*0262*/ 	.byte	0x3e, 0x3e, 0x3e, 0x3e, 0x5d, 0x00
	.type		__unnamed_2,@object
	.size		__unnamed_2,(.L_2 - __unnamed_2)
__unnamed_2:
        /* <DEDUP_REMOVED lines=42> */
        /*0508*/ 	.byte	0x3e, 0x3e, 0x5d, 0x00
.L_2:


//--------------------- .nv.shared._ZN7cutlass13device_kernelINS_4gemm6kernel13GemmUniversalIN4cute5tupleIJiiiiEEENS1_10collective13CollectiveMmaINS1_35MainloopSm100TmaUmmaWarpSpecializedILi5ELi2ELi4ENS5_IJNS4_1CILi2EEENSA_ILi1EEESC_EEEEENS5_IJNSA_ILi256EEENSA_ILi64EEENSA_ILi128EEEEEENS_6half_tENS5_IJlSC_lEEESJ_SK_NS4_8TiledMMAINS4_8MMA_AtomIJNS4_26SM100_MMA_F16BF16_2x1SM_SSISJ_SJ_fLi256ELi64ELNS4_4UMMA5MajorE0ELSP_0ELNSO_7ScaleInE0ELSQ_0EEEEEENS4_6LayoutINS5_IJSC_SC_SC_EEENS5_IJNSA_ILi0EEESV_SV_EEEEENS5_IJNS4_10UnderscoreESY_SY_EEEEENS4_18SM100_TMA_2SM_LOADENS4_14ComposedLayoutINS4_7SwizzleILi3ELi4ELi3EEENS4_18smem_ptr_flag_bitsILi16EEENST_INS5_IJNSA_ILi8EEESG_EEENS5_IJSG_SC_EEEEEEEvNS4_8identityES11_S1B_vS1C_EENS_8epilogue10collective18CollectiveEpilogueINS1E_23Sm100TmaWarpSpecializedILi3ELi2ELi32ELb1ELb0EEEJNS5_IJSH_SG_SH_EEENS5_IJNST_ISH_SC_EENST_INSA_ILi32EEESC_EEEEESJ_SK_SJ_SK_NS1E_6fusion15FusionCallbacksIS1I_NS1O_17LinearCombinationISJ_fSJ_fLNS_15FloatRoundStyleE2EEES1J_S1N_JEEENS4_5SM1004TMEM4LOAD26SM100_TMEM_LOAD_32dp32b32xENS4_13SM90_TMA_LOADENS12_INS13_ILi2ELi4ELi3EEES16_NST_INS5_IJS17_S1L_EEENS5_IJS1L_SC_EEEEEEENS4_39AutoVectorizingCopyWithAssumedAlignmentILi128EEENS4_14SM90_TMA_STOREES23_S25_S25_EEEvvEEEEvNT_6ParamsE --------------------------
	.section	.nv.shared._ZN7cutlass13device_kernelINS_4gemm6kernel13GemmUniversalIN4cute5tupleIJiiiiEEENS1_10collective13CollectiveMmaINS1_35MainloopSm100TmaUmmaWarpSpecializedILi5ELi2ELi4ENS5_IJNS4_1CILi2EEENSA_ILi1EEESC_EEEEENS5_IJNSA_ILi256EEENSA_ILi64EEENSA_ILi128EEEEEENS_6half_tENS5_IJlSC_lEEESJ_SK_NS4_8TiledMMAINS4_8MMA_AtomIJNS4_26SM100_MMA_F16BF16_2x1SM_SSISJ_SJ_fLi256ELi64ELNS4_4UMMA5MajorE0ELSP_0ELNSO_7ScaleInE0ELSQ_0EEEEEENS4_6LayoutINS5_IJSC_SC_SC_EEENS5_IJNSA_ILi0EEESV_SV_EEEEENS5_IJNS4_10UnderscoreESY_SY_EEEEENS4_18SM100_TMA_2SM_LOADENS4_14ComposedLayoutINS4_7SwizzleILi3ELi4ELi3EEENS4_18smem_ptr_flag_bitsILi16EEENST_INS5_IJNSA_ILi8EEESG_EEENS5_IJSG_SC_EEEEEEEvNS4_8identityES11_S1B_vS1C_EENS_8epilogue10collective18CollectiveEpilogueINS1E_23Sm100TmaWarpSpecializedILi3ELi2ELi32ELb1ELb0EEEJNS5_IJSH_SG_SH_EEENS5_IJNST_ISH_SC_EENST_INSA_ILi32EEESC_EEEEESJ_SK_SJ_SK_NS1E_6fusion15FusionCallbacksIS1I_NS1O_17LinearCombinationISJ_fSJ_fLNS_15FloatRoundStyleE2EEES1J_S1N_JEEENS4_5SM1004TMEM4LOAD26SM100_TMEM_LOAD_32dp32b32xENS4_13SM90_TMA_LOADENS12_INS13_ILi2ELi4ELi3EEES16_NST_INS5_IJS17_S1L_EEENS5_IJS1L_SC_EEEEEEENS4_39AutoVectorizingCopyWithAssumedAlignmentILi128EEENS4_14SM90_TMA_STOREES23_S25_S25_EEEvvEEEEvNT_6ParamsE,"aw",@nobits
	.sectionflags	@""
	.align	16
	.zero		1024


//--------------------- .nv.shared.reserved.0     --------------------------
	.section	.nv.shared.reserved.0,"aw",@nobits
	.weak		__nv_reservedSMEM_offset_0_alias
	.size		__nv_reservedSMEM_offset_0_alias, 0, 64
	.other		__nv_reservedSMEM_offset_0_alias,@"STO_CUDA_RESERVED_SHARED STV_DEFAULT"
__nv_reservedSMEM_offset_0_alias:
	.zero		0
.nv.shared.reserved.0:
	.zero		64
	.weak		__nv_reservedSMEM_tcgen05_partition
	.type		__nv_reservedSMEM_tcgen05_partition,@object
	.size		__nv_reservedSMEM_tcgen05_partition,(.L_0 - __nv_reservedSMEM_tcgen05_partition)
__nv_reservedSMEM_tcgen05_partition:
	.zero		32
.L_0:


//--------------------- .nv.global                --------------------------
	.section	.nv.global,"aw",@nobits
.nv.global:
	.type		_ZN40_INTERNAL_1ca18cf2_4_k_cu_713aaaab_240394cute1_E,@object
	.size		_ZN40_INTERNAL_1ca18cf2_4_k_cu_713aaaab_240394cute1_E,(_ZN40_INTERNAL_1ca18cf2_4_k_cu_713aaaab_240394cuda3std3__45__cpo6cbeginE - _ZN40_INTERNAL_1ca18cf2_4_k_cu_713aaaab_240394cute1_E)
_ZN40_INTERNAL_1ca18cf2_4_k_cu_713aaaab_240394cute1_E:
	.zero		1
	.type		_ZN40_INTERNAL_1ca18cf2_4_k_cu_713aaaab_240394cuda3std3__45__cpo6cbeginE,@object
	.size		_ZN40_INTERNAL_1ca18cf2_4_k_cu_713aaaab_240394cuda3std3__45__cpo6cbeginE,(_ZN40_INTERNAL_1ca18cf2_4_k_cu_713aaaab_240394cuda3std3__48in_placeE - _ZN40_INTERNAL_1ca18cf2_4_k_cu_713aaaab_240394cuda3std3__45__cpo6cbeginE)
_ZN40_INTERNAL_1ca18cf2_4_k_cu_713aaaab_240394cuda3std3__45__cpo6cbeginE:
	.zero		1
	.type		_ZN40_INTERNAL_1ca18cf2_4_k_cu_713aaaab_240394cuda3std3__48in_placeE,@object
	.size		_ZN40_INTERNAL_1ca18cf2_4_k_cu_713aaaab_240394cuda3std3__48in_placeE,(_ZN40_INTERNAL_1ca18cf2_4_k_cu_713aaaab_240394cuda3std6ranges3__45__cpo9iter_moveE - _ZN40_INTERNAL_1ca18cf2_4_k_cu_713aaaab_240394cuda3std3__48in_placeE)
_ZN40_INTERNAL_1ca18cf2_4_k_cu_713aaaab_240394cuda3std3__48in_placeE:
	.zero		1
	.type		_ZN40_INTERNAL_1ca18cf2_4_k_cu_713aaaab_240394cuda3std6ranges3__45__cpo9iter_moveE,@object
	.size		_ZN40_INTERNAL_1ca18cf2_4_k_cu_713aaaab_240394cuda3std6ranges3__45__cpo9iter_moveE,(_ZN40_INTERNAL_1ca18cf2_4_k_cu_713aaaab_240394cuda3std3__45__cpo5beginE - _ZN40_INTERNAL_1ca18cf2_4_k_cu_713aaaab_240394cuda3std6ranges3__45__cpo9iter_moveE)
_ZN40_INTERNAL_1ca18cf2_4_k_cu_713aaaab_240394cuda3std6ranges3__45__cpo9iter_moveE:
	.zero		1
	.type		_ZN40_INTERNAL_1ca18cf2_4_k_cu_713aaaab_240394cuda3std3__45__cpo5beginE,@object
	.size		_ZN40_INTERNAL_1ca18cf2_4_k_cu_713aaaab_240394cuda3std3__45__cpo5beginE,(_ZN40_INTERNAL_1ca18cf2_4_k_cu_713aaaab_240394cuda3std3__442_GLOBAL__N__1ca18cf2_4_k_cu_713aaaab_240396ignoreE - _ZN40_INTERNAL_1ca18cf2_4_k_cu_713aaaab_240394cuda3std3__45__cpo5beginE)
_ZN40_INTERNAL_1ca18cf2_4_k_cu_713aaaab_240394cuda3std3__45__cpo5beginE:
	.zero		1
	.type		_ZN40_INTERNAL_1ca18cf2_4_k_cu_713aaaab_240394cuda3std3__442_GLOBAL__N__1ca18cf2_4_k_cu_713aaaab_240396ignoreE,@object
	.size		_ZN40_INTERNAL_1ca18cf2_4_k_cu_713aaaab_240394cuda3std3__442_GLOBAL__N__1ca18cf2_4_k_cu_713aaaab_240396ignoreE,(_ZN40_INTERNAL_1ca18cf2_4_k_cu_713aaaab_240394cute7productE - _ZN40_INTERNAL_1ca18cf2_4_k_cu_713aaaab_240394cuda3std3__442_GLOBAL__N__1ca18cf2_4_k_cu_713aaaab_240396ignoreE)
_ZN40_INTERNAL_1ca18cf2_4_k_cu_713aaaab_240394cuda3std3__442_GLOBAL__N__1ca18cf2_4_k_cu_713aaaab_240396ignoreE:
	.zero		1
	.type		_ZN40_INTERNAL_1ca18cf2_4_k_cu_713aaaab_240394cute7productE,@object
	.size		_ZN40_INTERNAL_1ca18cf2_4_k_cu_713aaaab_240394cute7productE,(_ZN40_INTERNAL_1ca18cf2_4_k_cu_713aaaab_240394cuda3std3__45__cpo3endE - _ZN40_INTERNAL_1ca18cf2_4_k_cu_713aaaab_240394cute7productE)
_ZN40_INTERNAL_1ca18cf2_4_k_cu_713aaaab_240394cute7productE:
	.zero		1
	.type		_ZN40_INTERNAL_1ca18cf2_4_k_cu_713aaaab_240394cuda3std3__45__cpo3endE,@object
	.size		_ZN40_INTERNAL_1ca18cf2_4_k_cu_713aaaab_240394cuda3std3__45__cpo3endE,(_ZN40_INTERNAL_1ca18cf2_4_k_cu_713aaaab_240394cuda3std3__419piecewise_constructE - _ZN40_INTERNAL_1ca18cf2_4_k_cu_713aaaab_240394cuda3std3__45__cpo3endE)
_ZN40_INTERNAL_1ca18cf2_4_k_cu_713aaaab_240394cuda3std3__45__cpo3endE:
	.zero		1
	.type		_ZN40_INTERNAL_1ca18cf2_4_k_cu_713aaaab_240394cuda3std3__419piecewise_constructE,@object
	.size		_ZN40_INTERNAL_1ca18cf2_4_k_cu_713aaaab_240394cuda3std3__419piecewise_constructE,(_ZN40_INTERNAL_1ca18cf2_4_k_cu_713aaaab_240394cuda3std3__45__cpo4cendE - _ZN40_INTERNAL_1ca18cf2_4_k_cu_713aaaab_240394cuda3std3__419piecewise_constructE)
_ZN40_INTERNAL_1ca18cf2_4_k_cu_713aaaab_240394cuda3std3__419piecewise_constructE:
	.zero		1
	.type		_ZN40_INTERNAL_1ca18cf2_4_k_cu_713aaaab_240394cuda3std3__45__cpo4cendE,@object
	.size		_ZN40_INTERNAL_1ca18cf2_4_k_cu_713aaaab_240394cuda3std3__45__cpo4cendE,(_ZN40_INTERNAL_1ca18cf2_4_k_cu_713aaaab_240394cuda3std6ranges3__45__cpo4swapE - _ZN40_INTERNAL_1ca18cf2_4_k_cu_713aaaab_240394cuda3std3__45__cpo4cendE)
_ZN40_INTERNAL_1ca18cf2_4_k_cu_713aaaab_240394cuda3std3__45__cpo4cendE:
	.zero		1
	.type		_ZN40_INTERNAL_1ca18cf2_4_k_cu_713aaaab_240394cuda3std6ranges3__45__cpo4swapE,@object
	.size		_ZN40_INTERNAL_1ca18cf2_4_k_cu_713aaaab_240394cuda3std6ranges3__45__cpo4swapE,(.L_10 - _ZN40_INTERNAL_1ca18cf2_4_k_cu_713aaaab_240394cuda3std6ranges3__45__cpo4swapE)
_ZN40_INTERNAL_1ca18cf2_4_k_cu_713aaaab_240394cuda3std6ranges3__45__cpo4swapE:
	.zero		1
.L_10:


//--------------------- .nv.constant0._ZN7cutlass13device_kernelINS_4gemm6kernel13GemmUniversalIN4cute5tupleIJiiiiEEENS1_10collective13CollectiveMmaINS1_35MainloopSm100TmaUmmaWarpSpecializedILi5ELi2ELi4ENS5_IJNS4_1CILi2EEENSA_ILi1EEESC_EEEEENS5_IJNSA_ILi256EEENSA_ILi64EEENSA_ILi128EEEEEENS_6half_tENS5_IJlSC_lEEESJ_SK_NS4_8TiledMMAINS4_8MMA_AtomIJNS4_26SM100_MMA_F16BF16_2x1SM_SSISJ_SJ_fLi256ELi64ELNS4_4UMMA5MajorE0ELSP_0ELNSO_7ScaleInE0ELSQ_0EEEEEENS4_6LayoutINS5_IJSC_SC_SC_EEENS5_IJNSA_ILi0EEESV_SV_EEEEENS5_IJNS4_10UnderscoreESY_SY_EEEEENS4_18SM100_TMA_2SM_LOADENS4_14ComposedLayoutINS4_7SwizzleILi3ELi4ELi3EEENS4_18smem_ptr_flag_bitsILi16EEENST_INS5_IJNSA_ILi8EEESG_EEENS5_IJSG_SC_EEEEEEEvNS4_8identityES11_S1B_vS1C_EENS_8epilogue10collective18CollectiveEpilogueINS1E_23Sm100TmaWarpSpecializedILi3ELi2ELi32ELb1ELb0EEEJNS5_IJSH_SG_SH_EEENS5_IJNST_ISH_SC_EENST_INSA_ILi32EEESC_EEEEESJ_SK_SJ_SK_NS1E_6fusion15FusionCallbacksIS1I_NS1O_17LinearCombinationISJ_fSJ_fLNS_15FloatRoundStyleE2EEES1J_S1N_JEEENS4_5SM1004TMEM4LOAD26SM100_TMEM_LOAD_32dp32b32xENS4_13SM90_TMA_LOADENS12_INS13_ILi2ELi4ELi3EEES16_NST_INS5_IJS17_S1L_EEENS5_IJS1L_SC_EEEEEEENS4_39AutoVectorizingCopyWithAssumedAlignmentILi128EEENS4_14SM90_TMA_STOREES23_S25_S25_EEEvvEEEEvNT_6ParamsE --------------------------
	.section	.nv.constant0._ZN7cutlass13device_kernelINS_4gemm6kernel13GemmUniversalIN4cute5tupleIJiiiiEEENS1_10collective13CollectiveMmaINS1_35MainloopSm100TmaUmmaWarpSpecializedILi5ELi2ELi4ENS5_IJNS4_1CILi2EEENSA_ILi1EEESC_EEEEENS5_IJNSA_ILi256EEENSA_ILi64EEENSA_ILi128EEEEEENS_6half_tENS5_IJlSC_lEEESJ_SK_NS4_8TiledMMAINS4_8MMA_AtomIJNS4_26SM100_MMA_F16BF16_2x1SM_SSISJ_SJ_fLi256ELi64ELNS4_4UMMA5MajorE0ELSP_0ELNSO_7ScaleInE0ELSQ_0EEEEEENS4_6LayoutINS5_IJSC_SC_SC_EEENS5_IJNSA_ILi0EEESV_SV_EEEEENS5_IJNS4_10UnderscoreESY_SY_EEEEENS4_18SM100_TMA_2SM_LOADENS4_14ComposedLayoutINS4_7SwizzleILi3ELi4ELi3EEENS4_18smem_ptr_flag_bitsILi16EEENST_INS5_IJNSA_ILi8EEESG_EEENS5_IJSG_SC_EEEEEEEvNS4_8identityES11_S1B_vS1C_EENS_8epilogue10collective18CollectiveEpilogueINS1E_23Sm100TmaWarpSpecializedILi3ELi2ELi32ELb1ELb0EEEJNS5_IJSH_SG_SH_EEENS5_IJNST_ISH_SC_EENST_INSA_ILi32EEESC_EEEEESJ_SK_SJ_SK_NS1E_6fusion15FusionCallbacksIS1I_NS1O_17LinearCombinationISJ_fSJ_fLNS_15FloatRoundStyleE2EEES1J_S1N_JEEENS4_5SM1004TMEM4LOAD26SM100_TMEM_LOAD_32dp32b32xENS4_13SM90_TMA_LOADENS12_INS13_ILi2ELi4ELi3EEES16_NST_INS5_IJS17_S1L_EEENS5_IJS1L_SC_EEEEEEENS4_39AutoVectorizingCopyWithAssumedAlignmentILi128EEENS4_14SM90_TMA_STOREES23_S25_S25_EEEvvEEEEvNT_6ParamsE,"a",@progbits
	.sectionflags	@""
	.align	4
.nv.constant0._ZN7cutlass13device_kernelINS_4gemm6kernel13GemmUniversalIN4cute5tupleIJiiiiEEENS1_10collective13CollectiveMmaINS1_35MainloopSm100TmaUmmaWarpSpecializedILi5ELi2ELi4ENS5_IJNS4_1CILi2EEENSA_ILi1EEESC_EEEEENS5_IJNSA_ILi256EEENSA_ILi64EEENSA_ILi128EEEEEENS_6half_tENS5_IJlSC_lEEESJ_SK_NS4_8TiledMMAINS4_8MMA_AtomIJNS4_26SM100_MMA_F16BF16_2x1SM_SSISJ_SJ_fLi256ELi64ELNS4_4UMMA5MajorE0ELSP_0ELNSO_7ScaleInE0ELSQ_0EEEEEENS4_6LayoutINS5_IJSC_SC_SC_EEENS5_IJNSA_ILi0EEESV_SV_EEEEENS5_IJNS4_10UnderscoreESY_SY_EEEEENS4_18SM100_TMA_2SM_LOADENS4_14ComposedLayoutINS4_7SwizzleILi3ELi4ELi3EEENS4_18smem_ptr_flag_bitsILi16EEENST_INS5_IJNSA_ILi8EEESG_EEENS5_IJSG_SC_EEEEEEEvNS4_8identityES11_S1B_vS1C_EENS_8epilogue10collective18CollectiveEpilogueINS1E_23Sm100TmaWarpSpecializedILi3ELi2ELi32ELb1ELb0EEEJNS5_IJSH_SG_SH_EEENS5_IJNST_ISH_SC_EENST_INSA_ILi32EEESC_EEEEESJ_SK_SJ_SK_NS1E_6fusion15FusionCallbacksIS1I_NS1O_17LinearCombinationISJ_fSJ_fLNS_15FloatRoundStyleE2EEES1J_S1N_JEEENS4_5SM1004TMEM4LOAD26SM100_TMEM_LOAD_32dp32b32xENS4_13SM90_TMA_LOADENS12_INS13_ILi2ELi4ELi3EEES16_NST_INS5_IJS17_S1L_EEENS5_IJS1L_SC_EEEEEEENS4_39AutoVectorizingCopyWithAssumedAlignmentILi128EEENS4_14SM90_TMA_STOREES23_S25_S25_EEEvvEEEEvNT_6ParamsE:
	.zero		2944


//--------------------- SYMBOLS --------------------------

	.type		.nv.reservedSmem.offset0,@object
	.size		.nv.reservedSmem.offset0,0x4
	.type		.nv.reservedSmem.cap,@object
	.size		.nv.reservedSmem.cap,0x4
	.type		__assertfail,@function
